	.target	sm_90a

	.elftype	@"ET_EXEC"


//--------------------- .note.nv.tkinfo           --------------------------
	.section	.note.nv.tkinfo,"",@"SHT_NOTE"
	.sectionflags	@"SHF_NOTE_NV_TKINFO"
	.tkinfo
        /*0018*/ 	.word	0x00000002
        /*0030*/ 	.string	""
        /*0030*/ 	.string	"ptxas"
        /*0030*/ 	.string	"Cuda compilation tools, release 13.0, V13.0.88"
        /*0030*/ 	.string	"Build cuda_13.0.r13.0/compiler.36424714_0"
        /*0030*/ 	.string	"-arch sm_90a -m 64 "



//--------------------- .note.nv.cuinfo           --------------------------
	.section	.note.nv.cuinfo,"",@"SHT_NOTE"
	.sectionflags	@"SHF_NOTE_NV_CUINFO"
        /*0018*/ 	.short	0x0002
        /*001a*/ 	.short	0x005a
        /*001c*/ 	.short	0x0082
	.zero		2


//--------------------- .nv.info                  --------------------------
	.section	.nv.info,"",@"SHT_CUDA_INFO"
	.align	4


	//----- nvinfo : EIATTR_REGCOUNT
	.align		4
        /*0000*/ 	.byte	0x04, 0x2f
        /*0002*/ 	.short	(.L_15 - .L_14)
	.align		4
.L_14:
        /*0004*/ 	.word	index@(_ZN7cutlass13device_kernelINS_4gemm6kernel13GemmUniversalIN4cute5tupleIJiiiiEEENS1_10collective13CollectiveMmaINS1_34MainloopSm90TmaGmmaWarpSpecializedILi7ENS5_IJNS4_1CILi1EEESB_SB_EEENS1_32KernelTmaWarpSpecializedPingpongEEENS5_IJNSA_ILi64EEESF_SF_EEENS_10tfloat32_tENS5_IJlSB_lEEESH_SI_NS4_8TiledMMAINS4_8MMA_AtomIJNS4_4SM904GMMA29MMA_64x64x8_F32TF32TF32_SS_TNILNSM_7ScaleInE1ELSO_1EEEEEENS4_6LayoutISC_NS5_IJNSA_ILi0EEESS_SS_EEEEENS5_IJNS4_10UnderscoreESV_SV_EEEEENS4_13SM90_TMA_LOADENS4_14ComposedLayoutINS4_7SwizzleILi3ELi4ELi3EEENS4_18smem_ptr_flag_bitsILi32EEENSR_INS5_IJNSA_ILi8EEENSA_ILi32EEEEEENS5_IJS15_SB_EEEEEEEvNS4_8identityESY_S19_vS1A_EENS_8epilogue10collective6detail29Sm90TmaWarpSpecializedAdapterINS1D_15DefaultEpilogueISH_SI_SI_NS1C_6thread17LinearCombinationISH_Li1EffLNS1H_9ScaleType4KindE0ELNS_15FloatRoundStyleE2ESH_EENS1_15EpilogueDefaultEEEEEvvEEEEvNT_6ParamsE)
        /*0008*/ 	.word	0x000000a8


	//----- nvinfo : EIATTR_FRAME_SIZE
	.align		4
.L_15:
        /*000c*/ 	.byte	0x04, 0x11
        /*000e*/ 	.short	(.L_17 - .L_16)
	.align		4
.L_16:
        /*0010*/ 	.word	index@(_ZN7cutlass13device_kernelINS_4gemm6kernel13GemmUniversalIN4cute5tupleIJiiiiEEENS1_10collective13CollectiveMmaINS1_34MainloopSm90TmaGmmaWarpSpecializedILi7ENS5_IJNS4_1CILi1EEESB_SB_EEENS1_32KernelTmaWarpSpecializedPingpongEEENS5_IJNSA_ILi64EEESF_SF_EEENS_10tfloat32_tENS5_IJlSB_lEEESH_SI_NS4_8TiledMMAINS4_8MMA_AtomIJNS4_4SM904GMMA29MMA_64x64x8_F32TF32TF32_SS_TNILNSM_7ScaleInE1ELSO_1EEEEEENS4_6LayoutISC_NS5_IJNSA_ILi0EEESS_SS_EEEEENS5_IJNS4_10UnderscoreESV_SV_EEEEENS4_13SM90_TMA_LOADENS4_14ComposedLayoutINS4_7SwizzleILi3ELi4ELi3EEENS4_18smem_ptr_flag_bitsILi32EEENSR_INS5_IJNSA_ILi8EEENSA_ILi32EEEEEENS5_IJS15_SB_EEEEEEEvNS4_8identityESY_S19_vS1A_EENS_8epilogue10collective6detail29Sm90TmaWarpSpecializedAdapterINS1D_15DefaultEpilogueISH_SI_SI_NS1C_6thread17LinearCombinationISH_Li1EffLNS1H_9ScaleType4KindE0ELNS_15FloatRoundStyleE2ESH_EENS1_15EpilogueDefaultEEEEEvvEEEEvNT_6ParamsE)
        /*0014*/ 	.word	0x00000008


	//----- nvinfo : EIATTR_MIN_STACK_SIZE
	.align		4
.L_17:
        /*0018*/ 	.byte	0x04, 0x12
        /*001a*/ 	.short	(.L_19 - .L_18)
	.align		4
.L_18:
        /*001c*/ 	.word	index@(_ZN7cutlass13device_kernelINS_4gemm6kernel13GemmUniversalIN4cute5tupleIJiiiiEEENS1_10collective13CollectiveMmaINS1_34MainloopSm90TmaGmmaWarpSpecializedILi7ENS5_IJNS4_1CILi1EEESB_SB_EEENS1_32KernelTmaWarpSpecializedPingpongEEENS5_IJNSA_ILi64EEESF_SF_EEENS_10tfloat32_tENS5_IJlSB_lEEESH_SI_NS4_8TiledMMAINS4_8MMA_AtomIJNS4_4SM904GMMA29MMA_64x64x8_F32TF32TF32_SS_TNILNSM_7ScaleInE1ELSO_1EEEEEENS4_6LayoutISC_NS5_IJNSA_ILi0EEESS_SS_EEEEENS5_IJNS4_10UnderscoreESV_SV_EEEEENS4_13SM90_TMA_LOADENS4_14ComposedLayoutINS4_7SwizzleILi3ELi4ELi3EEENS4_18smem_ptr_flag_bitsILi32EEENSR_INS5_IJNSA_ILi8EEENSA_ILi32EEEEEENS5_IJS15_SB_EEEEEEEvNS4_8identityESY_S19_vS1A_EENS_8epilogue10collective6detail29Sm90TmaWarpSpecializedAdapterINS1D_15DefaultEpilogueISH_SI_SI_NS1C_6thread17LinearCombinationISH_Li1EffLNS1H_9ScaleType4KindE0ELNS_15FloatRoundStyleE2ESH_EENS1_15EpilogueDefaultEEEEEvvEEEEvNT_6ParamsE)
        /*0020*/ 	.word	0x00000008
.L_19:


//--------------------- .nv.compat                --------------------------
	.section	.nv.compat,"",@"SHT_CUDA_COMPAT_INFO"
	.align	4
        /*0000*/ 	.byte	0x02, 0x09, 0x01, 0x00, 0x02, 0x02, 0x04, 0x00, 0x02, 0x05, 0x05, 0x00, 0x03, 0x07, 0x01, 0x01
        /*0010*/ 	.byte	0x02, 0x03, 0x01, 0x00, 0x02, 0x06, 0x01, 0x00, 0x04, 0x0b, 0x08, 0x00, 0x00, 0x00, 0x00, 0x00
        /*0020*/ 	.byte	0x00, 0x00, 0x00, 0x00


//--------------------- .nv.info._ZN7cutlass13device_kernelINS_4gemm6kernel13GemmUniversalIN4cute5tupleIJiiiiEEENS1_10collective13CollectiveMmaINS1_34MainloopSm90TmaGmmaWarpSpecializedILi7ENS5_IJNS4_1CILi1EEESB_SB_EEENS1_32KernelTmaWarpSpecializedPingpongEEENS5_IJNSA_ILi64EEESF_SF_EEENS_10tfloat32_tENS5_IJlSB_lEEESH_SI_NS4_8TiledMMAINS4_8MMA_AtomIJNS4_4SM904GMMA29MMA_64x64x8_F32TF32TF32_SS_TNILNSM_7ScaleInE1ELSO_1EEEEEENS4_6LayoutISC_NS5_IJNSA_ILi0EEESS_SS_EEEEENS5_IJNS4_10UnderscoreESV_SV_EEEEENS4_13SM90_TMA_LOADENS4_14ComposedLayoutINS4_7SwizzleILi3ELi4ELi3EEENS4_18smem_ptr_flag_bitsILi32EEENSR_INS5_IJNSA_ILi8EEENSA_ILi32EEEEEENS5_IJS15_SB_EEEEEEEvNS4_8identityESY_S19_vS1A_EENS_8epilogue10collective6detail29Sm90TmaWarpSpecializedAdapterINS1D_15DefaultEpilogueISH_SI_SI_NS1C_6thread17LinearCombinationISH_Li1EffLNS1H_9ScaleType4KindE0ELNS_15FloatRoundStyleE2ESH_EENS1_15EpilogueDefaultEEEEEvvEEEEvNT_6ParamsE --------------------------
	.section	.nv.info._ZN7cutlass13device_kernelINS_4gemm6kernel13GemmUniversalIN4cute5tupleIJiiiiEEENS1_10collective13CollectiveMmaINS1_34MainloopSm90TmaGmmaWarpSpecializedILi7ENS5_IJNS4_1CILi1EEESB_SB_EEENS1_32KernelTmaWarpSpecializedPingpongEEENS5_IJNSA_ILi64EEESF_SF_EEENS_10tfloat32_tENS5_IJlSB_lEEESH_SI_NS4_8TiledMMAINS4_8MMA_AtomIJNS4_4SM904GMMA29MMA_64x64x8_F32TF32TF32_SS_TNILNSM_7ScaleInE1ELSO_1EEEEEENS4_6LayoutISC_NS5_IJNSA_ILi0EEESS_SS_EEEEENS5_IJNS4_10UnderscoreESV_SV_EEEEENS4_13SM90_TMA_LOADENS4_14ComposedLayoutINS4_7SwizzleILi3ELi4ELi3EEENS4_18smem_ptr_flag_bitsILi32EEENSR_INS5_IJNSA_ILi8EEENSA_ILi32EEEEEENS5_IJS15_SB_EEEEEEEvNS4_8identityESY_S19_vS1A_EENS_8epilogue10collective6detail29Sm90TmaWarpSpecializedAdapterINS1D_15DefaultEpilogueISH_SI_SI_NS1C_6thread17LinearCombinationISH_Li1EffLNS1H_9ScaleType4KindE0ELNS_15FloatRoundStyleE2ESH_EENS1_15EpilogueDefaultEEEEEvvEEEEvNT_6ParamsE,"",@"SHT_CUDA_INFO"
	.sectionflags	@""
	.align	4


	//----- nvinfo : EIATTR_CUDA_API_VERSION
	.align		4
        /*0000*/ 	.byte	0x04, 0x37
        /*0002*/ 	.short	(.L_21 - .L_20)
.L_20:
        /*0004*/ 	.word	0x00000082


	//----- nvinfo : EIATTR_KPARAM_INFO
	.align		4
.L_21:
        /*0008*/ 	.byte	0x04, 0x17
        /*000a*/ 	.short	(.L_23 - .L_22)
.L_22:
        /*000c*/ 	.word	0x00000000
        /*0010*/ 	.short	0x0000
        /*0012*/ 	.short	0x0070
        /*0014*/ 	.byte	0x00, 0xf0, 0x01, 0x10


	//----- nvinfo : EIATTR_SPARSE_MMA_MASK
	.align		4
.L_23:
        /*0018*/ 	.byte	0x03, 0x50
        /*001a*/ 	.short	0x0000


	//----- nvinfo : EIATTR_MAXREG_COUNT
	.align		4
        /*001c*/ 	.byte	0x03, 0x1b
        /*001e*/ 	.short	0x00a8


	//----- nvinfo : EIATTR_NUM_BARRIERS
	.align		4
        /*0020*/ 	.byte	0x02, 0x4c
        /*0022*/ 	.byte	0x01
	.zero		1


	//----- nvinfo : EIATTR_EXTERNS
	.align		4
        /*0024*/ 	.byte	0x04, 0x0f
        /*0026*/ 	.short	(.L_25 - .L_24)


	//   ....[0]....
	.align		4
.L_24:
        /*0028*/ 	.word	index@(__assertfail)


	//----- nvinfo : EIATTR_ANNOTATIONS
	.align		4
.L_25:
        /*002c*/ 	.byte	0x04, 0x55
        /*002e*/ 	.short	(.L_27 - .L_26)


	//   ....[0]....
.L_26:
        /*0030*/ 	.word	0x00000001
        /*0034*/ 	.byte	0x30, 0x0b, 0x00, 0x00, 0x01, 0x00, 0x00, 0x00, 0x70, 0x12, 0x00, 0x00, 0x01, 0x00, 0x00, 0x00
        /*0044*/ 	.byte	0xe0, 0x46, 0x00, 0x00, 0x01, 0x00, 0x00, 0x00, 0x60, 0x53, 0x00, 0x00


	//----- nvinfo : EIATTR_MERCURY_ISA_VERSION
	.align		4
.L_27:
        /*0050*/ 	.byte	0x03, 0x5f
        /*0052*/ 	.short	0x0101


	//----- nvinfo : EIATTR_INT_WARP_WIDE_INSTR_OFFSETS
	.align		4
        /*0054*/ 	.byte	0x04, 0x31
        /*0056*/ 	.short	(.L_29 - .L_28)


	//   ....[0]....
.L_28:
        /*0058*/ 	.word	0x00000450


	//   ....[1]....
        /*005c*/ 	.word	0x00000470


	//   ....[2]....
        /*0060*/ 	.word	0x000004f0


	//   ....[3]....
        /*0064*/ 	.word	0x00000500


	//   ....[4]....
        /*0068*/ 	.word	0x00000510


	//   ....[5]....
        /*006c*/ 	.word	0x00000530


	//   ....[6]....
        /*0070*/ 	.word	0x000005c0


	//   ....[7]....
        /*0074*/ 	.word	0x000005e0


	//----- nvinfo : EIATTR_COOP_GROUP_MASK_REGIDS
	.align		4
.L_29:
        /*0078*/ 	.byte	0x04, 0x29
        /*007a*/ 	.short	(.L_31 - .L_30)


	//   ....[0]....
.L_30:
        /*007c*/ 	.word	0xffffffff


	//   ....[1]....
        /*0080*/ 	.word	0xffffffff


	//   ....[2]....
        /*0084*/ 	.word	0xffffffff


	//   ....[3]....
        /*0088*/ 	.word	0xffffffff


	//   ....[4]....
        /*008c*/ 	.word	0xffffffff


	//   ....[5]....
        /*0090*/ 	.word	0xffffffff


	//----- nvinfo : EIATTR_COOP_GROUP_INSTR_OFFSETS
	.align		4
.L_31:
        /*0094*/ 	.byte	0x04, 0x28
        /*0096*/ 	.short	(.L_33 - .L_32)


	//   ....[0]....
.L_32:
        /*0098*/ 	.word	0x00000070


	//   ....[1]....
        /*009c*/ 	.word	0x00000080


	//   ....[2]....
        /*00a0*/ 	.word	0x00000140


	//   ....[3]....
        /*00a4*/ 	.word	0x00000330


	//   ....[4]....
        /*00a8*/ 	.word	0x00000370


	//   ....[5]....
        /*00ac*/ 	.word	0x000003b0


	//----- nvinfo : EIATTR_REG_RECONFIG
	.align		4
.L_33:
        /*00b0*/ 	.byte	0x01, 0x54
	.zero		2


	//----- nvinfo : EIATTR_SYSCALL_OFFSETS
	.align		4
        /*00b4*/ 	.byte	0x04, 0x46
        /*00b6*/ 	.short	(.L_35 - .L_34)


	//   ....[0]....
.L_34:
        /*00b8*/ 	.word	0x00001770


	//----- nvinfo : EIATTR_MBARRIER_INSTR_OFFSETS
	.align		4
.L_35:
        /*00bc*/ 	.byte	0x04, 0x39
        /*00be*/ 	.short	(.L_37 - .L_36)


	//   ....[0]....
.L_36:
        /*00c0*/ 	.word	0x00000240
        /*00c4*/ 	.word	0x000000ff
        /*00c8*/ 	.word	0x00000000
        /*00cc*/ 	.short	0x0100
        /*00ce*/ 	.byte	0x08
	.zero		1


	//   ....[1]....
        /*00d0*/ 	.word	0x00000250
        /*00d4*/ 	.word	0x000000ff
        /*00d8*/ 	.word	0x00000038
        /*00dc*/ 	.short	0x0100
        /*00de*/ 	.byte	0x08
	.zero		1


	//   ....[2]....
        /*00e0*/ 	.word	0x00000260
        /*00e4*/ 	.word	0x000000ff
        /*00e8*/ 	.word	0x00000008
        /*00ec*/ 	.short	0x0100
        /*00ee*/ 	.byte	0x08
	.zero		1


	//   ....[3]....
        /*00f0*/ 	.word	0x00000270
        /*00f4*/ 	.word	0x000000ff
        /*00f8*/ 	.word	0x00000040
        /*00fc*/ 	.short	0x0100
        /*00fe*/ 	.byte	0x08
	.zero		1


	//   ....[4]....
        /*0100*/ 	.word	0x00000280
        /*0104*/ 	.word	0x000000ff
        /*0108*/ 	.word	0x00000010
        /*010c*/ 	.short	0x0100
        /*010e*/ 	.byte	0x08
	.zero		1


	//   ....[5]....
        /*0110*/ 	.word	0x00000290
        /*0114*/ 	.word	0x000000ff
        /*0118*/ 	.word	0x00000048
        /*011c*/ 	.short	0x0100
        /*011e*/ 	.byte	0x08
	.zero		1


	//   ....[6]....
        /*0120*/ 	.word	0x000002a0
        /*0124*/ 	.word	0x000000ff
        /*0128*/ 	.word	0x00000018
        /*012c*/ 	.short	0x0100
        /*012e*/ 	.byte	0x08
	.zero		1


	//   ....[7]....
        /*0130*/ 	.word	0x000002b0
        /*0134*/ 	.word	0x000000ff
        /*0138*/ 	.word	0x00000050
        /*013c*/ 	.short	0x0100
        /*013e*/ 	.byte	0x08
	.zero		1


	//   ....[8]....
        /*0140*/ 	.word	0x000002c0
        /*0144*/ 	.word	0x000000ff
        /*0148*/ 	.word	0x00000020
        /*014c*/ 	.short	0x0100
        /*014e*/ 	.byte	0x08
	.zero		1


	//   ....[9]....
        /*0150*/ 	.word	0x000002d0
        /*0154*/ 	.word	0x000000ff
        /*0158*/ 	.word	0x00000058
        /*015c*/ 	.short	0x0100
        /*015e*/ 	.byte	0x08
	.zero		1


	//   ....[10]....
        /*0160*/ 	.word	0x000002e0
        /*0164*/ 	.word	0x000000ff
        /*0168*/ 	.word	0x00000028
        /*016c*/ 	.short	0x0100
        /*016e*/ 	.byte	0x08
	.zero		1


	//   ....[11]....
        /*0170*/ 	.word	0x000002f0
        /*0174*/ 	.word	0x000000ff
        /*0178*/ 	.word	0x00000060
        /*017c*/ 	.short	0x0100
        /*017e*/ 	.byte	0x08
	.zero		1


	//   ....[12]....
        /*0180*/ 	.word	0x00000300
        /*0184*/ 	.word	0x000000ff
        /*0188*/ 	.word	0x00000030
        /*018c*/ 	.short	0x0100
        /*018e*/ 	.byte	0x08
	.zero		1


	//   ....[13]....
        /*0190*/ 	.word	0x00000310
        /*0194*/ 	.word	0x000000ff
        /*0198*/ 	.word	0x00000068
        /*019c*/ 	.short	0x0100
        /*019e*/ 	.byte	0x08
	.zero		1


	//   ....[14]....
        /*01a0*/ 	.word	0x00000620
        /*01a4*/ 	.word	0x000000ff
        /*01a8*/ 	.word	0x000000a0
        /*01ac*/ 	.short	0x0100
        /*01ae*/ 	.byte	0x08
	.zero		1


	//   ....[15]....
        /*01b0*/ 	.word	0x00000690
        /*01b4*/ 	.word	0x000000ff
        /*01b8*/ 	.word	0x000000a8
        /*01bc*/ 	.short	0x0100
        /*01be*/ 	.byte	0x08
	.zero		1


	//   ....[16]....
        /*01c0*/ 	.word	0x000006b0
        /*01c4*/ 	.word	0x000000ff
        /*01c8*/ 	.word	0x00000080
        /*01cc*/ 	.short	0x0100
        /*01ce*/ 	.byte	0x09
	.zero		1


	//   ....[17]....
        /*01d0*/ 	.word	0x000006c0
        /*01d4*/ 	.word	0x000000ff
        /*01d8*/ 	.word	0x00000088
        /*01dc*/ 	.short	0x0100
        /*01de*/ 	.byte	0x09
	.zero		1


	//   ....[18]....
        /*01e0*/ 	.word	0x000006d0
        /*01e4*/ 	.word	0x000000ff
        /*01e8*/ 	.word	0x00000090
        /*01ec*/ 	.short	0x0100
        /*01ee*/ 	.byte	0x09
	.zero		1


	//   ....[19]....
        /*01f0*/ 	.word	0x000006e0
        /*01f4*/ 	.word	0x000000ff
        /*01f8*/ 	.word	0x00000098
        /*01fc*/ 	.short	0x0100
        /*01fe*/ 	.byte	0x09
	.zero		1


	//   ....[20]....
        /*0200*/ 	.word	0x00001630
        /*0204*/ 	.word	0x000000ff
        /*0208*/ 	.word	0xfffffff8
        /*020c*/ 	.short	0x010a
        /*020e*/ 	.byte	0x2b
	.zero		1


	//   ....[21]....
        /*0210*/ 	.word	0x000017f0
        /*0214*/ 	.word	0x00000003
        /*0218*/ 	.word	0x00000000
        /*021c*/ 	.short	0x010a
        /*021e*/ 	.byte	0x3f
	.zero		1


	//   ....[22]....
        /*0220*/ 	.word	0x00001830
        /*0224*/ 	.word	0x00000003
        /*0228*/ 	.word	0x00000000
        /*022c*/ 	.short	0x010a
        /*022e*/ 	.byte	0x3f
	.zero		1


	//   ....[23]....
        /*0230*/ 	.word	0x00001cf0
        /*0234*/ 	.word	0x000000ff
        /*0238*/ 	.word	0x00000000
        /*023c*/ 	.short	0x010a
        /*023e*/ 	.byte	0x04
	.zero		1


	//   ....[24]....
        /*0240*/ 	.word	0x00001d30
        /*0244*/ 	.word	0x000000ff
        /*0248*/ 	.word	0x00000000
        /*024c*/ 	.short	0x010a
        /*024e*/ 	.byte	0x04
	.zero		1


	//   ....[25]....
        /*0250*/ 	.word	0x00002150
        /*0254*/ 	.word	0x000000ff
        /*0258*/ 	.word	0x00000000
        /*025c*/ 	.short	0x0101
        /*025e*/ 	.byte	0x04
	.zero		1


	//   ....[26]....
        /*0260*/ 	.word	0x00002250
        /*0264*/ 	.word	0x00000003
        /*0268*/ 	.word	0x00000000
        /*026c*/ 	.short	0x0101
        /*026e*/ 	.byte	0x30
	.zero		1


	//   ....[27]....
        /*0270*/ 	.word	0x00002340
        /*0274*/ 	.word	0x000000ff
        /*0278*/ 	.word	0x00000000
        /*027c*/ 	.short	0x0101
        /*027e*/ 	.byte	0x04
	.zero		1


	//   ....[28]....
        /*0280*/ 	.word	0x000023b0
        /*0284*/ 	.word	0x000000ff
        /*0288*/ 	.word	0x00000008
        /*028c*/ 	.short	0x010a
        /*028e*/ 	.byte	0x2b
	.zero		1


	//   ....[29]....
        /*0290*/ 	.word	0x00004720
        /*0294*/ 	.word	0x00000000
        /*0298*/ 	.word	0x00000000
        /*029c*/ 	.short	0x0101
        /*029e*/ 	.byte	0x30
	.zero		1


	//   ....[30]....
        /*02a0*/ 	.word	0x00005030
        /*02a4*/ 	.word	0x0000000b
        /*02a8*/ 	.word	0x00000038
        /*02ac*/ 	.short	0x010a
        /*02ae*/ 	.byte	0x3f
	.zero		1


	//   ....[31]....
        /*02b0*/ 	.word	0x000054c0
        /*02b4*/ 	.word	0x00000006
        /*02b8*/ 	.word	0x000000a8
        /*02bc*/ 	.short	0x0101
        /*02be*/ 	.byte	0x3f
	.zero		1


	//   ....[32]....
        /*02c0*/ 	.word	0x00005bd0
        /*02c4*/ 	.word	0x00000007
        /*02c8*/ 	.word	0x00000000
        /*02cc*/ 	.short	0x010a
        /*02ce*/ 	.byte	0x3f
	.zero		1


	//   ....[33]....
        /*02d0*/ 	.word	0x00005c50
        /*02d4*/ 	.word	0x00000006
        /*02d8*/ 	.word	0x00000000
        /*02dc*/ 	.short	0x010a
        /*02de*/ 	.byte	0x3f
	.zero		1


	//   ....[34]....
        /*02e0*/ 	.word	0x00005ce0
        /*02e4*/ 	.word	0x00000007
        /*02e8*/ 	.word	0x00000000
        /*02ec*/ 	.short	0x010a
        /*02ee*/ 	.byte	0x3f
	.zero		1


	//   ....[35]....
        /*02f0*/ 	.word	0x00005d70
        /*02f4*/ 	.word	0x00000006
        /*02f8*/ 	.word	0x00000000
        /*02fc*/ 	.short	0x010a
        /*02fe*/ 	.byte	0x3f
	.zero		1


	//   ....[36]....
        /*0300*/ 	.word	0x00005e00
        /*0304*/ 	.word	0x00000007
        /*0308*/ 	.word	0x00000000
        /*030c*/ 	.short	0x010a
        /*030e*/ 	.byte	0x3f
	.zero		1


	//   ....[37]....
        /*0310*/ 	.word	0x00005e90
        /*0314*/ 	.word	0x00000006
        /*0318*/ 	.word	0x00000000
        /*031c*/ 	.short	0x010a
        /*031e*/ 	.byte	0x3f
	.zero		1


	//   ....[38]....
        /*0320*/ 	.word	0x00005f20
        /*0324*/ 	.word	0x00000005
        /*0328*/ 	.word	0x00000000
        /*032c*/ 	.short	0x010a
        /*032e*/ 	.byte	0x3f
	.zero		1


	//   ....[39]....
        /*0330*/ 	.word	0x00005f90
        /*0334*/ 	.word	0x00000003
        /*0338*/ 	.word	0xfffffff8
        /*033c*/ 	.short	0x010a
        /*033e*/ 	.byte	0x3f
	.zero		1


	//   ....[40]....
        /*0340*/ 	.word	0x00005fe0
        /*0344*/ 	.word	0x00000003
        /*0348*/ 	.word	0x00000000
        /*034c*/ 	.short	0x010a
        /*034e*/ 	.byte	0x3f
	.zero		1


	//   ....[41]....
        /*0350*/ 	.word	0x00006040
        /*0354*/ 	.word	0x00000004
        /*0358*/ 	.word	0x00000000
        /*035c*/ 	.short	0x010a
        /*035e*/ 	.byte	0x3f
	.zero		1


	//   ....[42]....
        /*0360*/ 	.word	0x000060a0
        /*0364*/ 	.word	0x00000003
        /*0368*/ 	.word	0x00000008
        /*036c*/ 	.short	0x010a
        /*036e*/ 	.byte	0x3f
	.zero		1


	//   ....[43]....
        /*0370*/ 	.word	0x00006170
        /*0374*/ 	.word	0x0000000b
        /*0378*/ 	.word	0x00000038
        /*037c*/ 	.short	0x010a
        /*037e*/ 	.byte	0x3f
	.zero		1


	//   ....[44]....
        /*0380*/ 	.word	0x00006240
        /*0384*/ 	.word	0x00000007
        /*0388*/ 	.word	0x00000000
        /*038c*/ 	.short	0x010a
        /*038e*/ 	.byte	0x3f
	.zero		1


	//   ....[45]....
        /*0390*/ 	.word	0x00006290
        /*0394*/ 	.word	0x00000006
        /*0398*/ 	.word	0x00000000
        /*039c*/ 	.short	0x010a
        /*039e*/ 	.byte	0x3f
	.zero		1


	//   ....[46]....
        /*03a0*/ 	.word	0x000062e0
        /*03a4*/ 	.word	0x00000007
        /*03a8*/ 	.word	0x00000000
        /*03ac*/ 	.short	0x010a
        /*03ae*/ 	.byte	0x3f
	.zero		1


	//   ....[47]....
        /*03b0*/ 	.word	0x00006330
        /*03b4*/ 	.word	0x00000006
        /*03b8*/ 	.word	0x00000000
        /*03bc*/ 	.short	0x010a
        /*03be*/ 	.byte	0x3f
	.zero		1


	//   ....[48]....
        /*03c0*/ 	.word	0x00006380
        /*03c4*/ 	.word	0x00000007
        /*03c8*/ 	.word	0x00000000
        /*03cc*/ 	.short	0x010a
        /*03ce*/ 	.byte	0x3f
	.zero		1


	//   ....[49]....
        /*03d0*/ 	.word	0x000063d0
        /*03d4*/ 	.word	0x00000006
        /*03d8*/ 	.word	0x00000000
        /*03dc*/ 	.short	0x010a
        /*03de*/ 	.byte	0x3f
	.zero		1


	//----- nvinfo : EIATTR_NUM_MBARRIERS
	.align		4
.L_37:
        /*03e0*/ 	.byte	0x03, 0x38
        /*03e2*/ 	.short	0x0014


	//----- nvinfo : EIATTR_EXIT_INSTR_OFFSETS
	.align		4
        /*03e4*/ 	.byte	0x04, 0x1c
        /*03e6*/ 	.short	(.L_39 - .L_38)


	//   ....[0]....
.L_38:
        /*03e8*/ 	.word	0x00001200


	//   ....[1]....
        /*03ec*/ 	.word	0x00001260


	//   ....[2]....
        /*03f0*/ 	.word	0x00004d60


	//   ....[3]....
        /*03f4*/ 	.word	0x00004d90


	//   ....[4]....
        /*03f8*/ 	.word	0x00005f70


	//----- nvinfo : EIATTR_MAX_THREADS
	.align		4
.L_39:
        /*03fc*/ 	.byte	0x04, 0x05
        /*03fe*/ 	.short	(.L_41 - .L_40)
.L_40:
        /*0400*/ 	.word	0x00000180
        /*0404*/ 	.word	0x00000001
        /*0408*/ 	.word	0x00000001


	//----- nvinfo : EIATTR_CRS_STACK_SIZE
	.align		4
.L_41:
        /*040c*/ 	.byte	0x04, 0x1e
        /*040e*/ 	.short	(.L_43 - .L_42)
.L_42:
        /*0410*/ 	.word	0x00000000


	//----- nvinfo : EIATTR_CBANK_PARAM_SIZE
	.align		4
.L_43:
        /*0414*/ 	.byte	0x03, 0x19
        /*0416*/ 	.short	0x0470


	//----- nvinfo : EIATTR_PARAM_CBANK
	.align		4
        /*0418*/ 	.byte	0x04, 0x0a
        /*041a*/ 	.short	(.L_45 - .L_44)
	.align		4
.L_44:
        /*041c*/ 	.word	index@(.nv.constant0._ZN7cutlass13device_kernelINS_4gemm6kernel13GemmUniversalIN4cute5tupleIJiiiiEEENS1_10collective13CollectiveMmaINS1_34MainloopSm90TmaGmmaWarpSpecializedILi7ENS5_IJNS4_1CILi1EEESB_SB_EEENS1_32KernelTmaWarpSpecializedPingpongEEENS5_IJNSA_ILi64EEESF_SF_EEENS_10tfloat32_tENS5_IJlSB_lEEESH_SI_NS4_8TiledMMAINS4_8MMA_AtomIJNS4_4SM904GMMA29MMA_64x64x8_F32TF32TF32_SS_TNILNSM_7ScaleInE1ELSO_1EEEEEENS4_6LayoutISC_NS5_IJNSA_ILi0EEESS_SS_EEEEENS5_IJNS4_10UnderscoreESV_SV_EEEEENS4_13SM90_TMA_LOADENS4_14ComposedLayoutINS4_7SwizzleILi3ELi4ELi3EEENS4_18smem_ptr_flag_bitsILi32EEENSR_INS5_IJNSA_ILi8EEENSA_ILi32EEEEEENS5_IJS15_SB_EEEEEEEvNS4_8identityESY_S19_vS1A_EENS_8epilogue10collective6detail29Sm90TmaWarpSpecializedAdapterINS1D_15DefaultEpilogueISH_SI_SI_NS1C_6thread17LinearCombinationISH_Li1EffLNS1H_9ScaleType4KindE0ELNS_15FloatRoundStyleE2ESH_EENS1_15EpilogueDefaultEEEEEvvEEEEvNT_6ParamsE)
        /*0420*/ 	.short	0x0210
        /*0422*/ 	.short	0x0470


	//----- nvinfo : EIATTR_SW_WAR
	.align		4
.L_45:
        /*0424*/ 	.byte	0x04, 0x36
        /*0426*/ 	.short	(.L_47 - .L_46)
.L_46:
        /*0428*/ 	.word	0x00000008
.L_47:


//--------------------- .nv.callgraph             --------------------------
	.section	.nv.callgraph,"",@"SHT_CUDA_CALLGRAPH"
	.align	4
	.sectionentsize	8
	.align		4
        /*0000*/ 	.word	0x00000000
	.align		4
        /*0004*/ 	.word	0xffffffff
	.align		4
        /*0008*/ 	.word	index@(_ZN7cutlass13device_kernelINS_4gemm6kernel13GemmUniversalIN4cute5tupleIJiiiiEEENS1_10collective13CollectiveMmaINS1_34MainloopSm90TmaGmmaWarpSpecializedILi7ENS5_IJNS4_1CILi1EEESB_SB_EEENS1_32KernelTmaWarpSpecializedPingpongEEENS5_IJNSA_ILi64EEESF_SF_EEENS_10tfloat32_tENS5_IJlSB_lEEESH_SI_NS4_8TiledMMAINS4_8MMA_AtomIJNS4_4SM904GMMA29MMA_64x64x8_F32TF32TF32_SS_TNILNSM_7ScaleInE1ELSO_1EEEEEENS4_6LayoutISC_NS5_IJNSA_ILi0EEESS_SS_EEEEENS5_IJNS4_10UnderscoreESV_SV_EEEEENS4_13SM90_TMA_LOADENS4_14ComposedLayoutINS4_7SwizzleILi3ELi4ELi3EEENS4_18smem_ptr_flag_bitsILi32EEENSR_INS5_IJNSA_ILi8EEENSA_ILi32EEEEEENS5_IJS15_SB_EEEEEEEvNS4_8identityESY_S19_vS1A_EENS_8epilogue10collective6detail29Sm90TmaWarpSpecializedAdapterINS1D_15DefaultEpilogueISH_SI_SI_NS1C_6thread17LinearCombinationISH_Li1EffLNS1H_9ScaleType4KindE0ELNS_15FloatRoundStyleE2ESH_EENS1_15EpilogueDefaultEEEEEvvEEEEvNT_6ParamsE)
	.align		4
        /*000c*/ 	.word	index@(__assertfail)
	.align		4
        /*0010*/ 	.word	0x00000000
	.align		4
        /*0014*/ 	.word	0xfffffffe
	.align		4
        /*0018*/ 	.word	0x00000000
	.align		4
        /*001c*/ 	.word	0xfffffffd
	.align		4
        /*0020*/ 	.word	0x00000000
	.align		4
        /*0024*/ 	.word	0xfffffffc


//--------------------- .nv.constant4             --------------------------
	.section	.nv.constant4,"a",@progbits
	.align	8
	.align		8
.nv.constant4:
        /*0000*/ 	.dword	__assertfail
	.align		8
        /*0008*/ 	.dword	__unnamed_1
	.align		8
        /*0010*/ 	.dword	_ZN39_INTERNAL_7599b64a_4_k_cu_0d189d37_58064cuda3std3__45__cpo5beginE
	.align		8
        /*0018*/ 	.dword	_ZN39_INTERNAL_7599b64a_4_k_cu_0d189d37_58064cuda3std3__45__cpo3endE
	.align		8
        /*0020*/ 	.dword	_ZN39_INTERNAL_7599b64a_4_k_cu_0d189d37_58064cuda3std3__45__cpo6cbeginE
	.align		8
        /*0028*/ 	.dword	_ZN39_INTERNAL_7599b64a_4_k_cu_0d189d37_58064cuda3std3__45__cpo4cendE
	.align		8
        /*0030*/ 	.dword	_ZN39_INTERNAL_7599b64a_4_k_cu_0d189d37_58064cuda3std3__441_GLOBAL__N__7599b64a_4_k_cu_0d189d37_58066ignoreE
	.align		8
        /*0038*/ 	.dword	_ZN39_INTERNAL_7599b64a_4_k_cu_0d189d37_58064cuda3std3__419piecewise_constructE
	.align		8
        /*0040*/ 	.dword	_ZN39_INTERNAL_7599b64a_4_k_cu_0d189d37_58064cuda3std3__48in_placeE
	.align		8
        /*0048*/ 	.dword	_ZN39_INTERNAL_7599b64a_4_k_cu_0d189d37_58064cuda3std6ranges3__45__cpo4swapE
	.align		8
        /*0050*/ 	.dword	_ZN39_INTERNAL_7599b64a_4_k_cu_0d189d37_58064cuda3std6ranges3__45__cpo9iter_moveE
	.align		8
        /*0058*/ 	.dword	_ZN39_INTERNAL_7599b64a_4_k_cu_0d189d37_58064cute7productE
	.align		8
        /*0060*/ 	.dword	_ZN39_INTERNAL_7599b64a_4_k_cu_0d189d37_58064cute1_E
	.align		8
        /*0068*/ 	.dword	$str$22
	.align		8
        /*0070*/ 	.dword	$str$23


//--------------------- .text._ZN7cutlass13device_kernelINS_4gemm6kernel13GemmUniversalIN4cute5tupleIJiiiiEEENS1_10collective13CollectiveMmaINS1_34MainloopSm90TmaGmmaWarpSpecializedILi7ENS5_IJNS4_1CILi1EEESB_SB_EEENS1_32KernelTmaWarpSpecializedPingpongEEENS5_IJNSA_ILi64EEESF_SF_EEENS_10tfloat32_tENS5_IJlSB_lEEESH_SI_NS4_8TiledMMAINS4_8MMA_AtomIJNS4_4SM904GMMA29MMA_64x64x8_F32TF32TF32_SS_TNILNSM_7ScaleInE1ELSO_1EEEEEENS4_6LayoutISC_NS5_IJNSA_ILi0EEESS_SS_EEEEENS5_IJNS4_10UnderscoreESV_SV_EEEEENS4_13SM90_TMA_LOADENS4_14ComposedLayoutINS4_7SwizzleILi3ELi4ELi3EEENS4_18smem_ptr_flag_bitsILi32EEENSR_INS5_IJNSA_ILi8EEENSA_ILi32EEEEEENS5_IJS15_SB_EEEEEEEvNS4_8identityESY_S19_vS1A_EENS_8epilogue10collective6detail29Sm90TmaWarpSpecializedAdapterINS1D_15DefaultEpilogueISH_SI_SI_NS1C_6thread17LinearCombinationISH_Li1EffLNS1H_9ScaleType4KindE0ELNS_15FloatRoundStyleE2ESH_EENS1_15EpilogueDefaultEEEEEvvEEEEvNT_6ParamsE --------------------------
	.section	.text._ZN7cutlass13device_kernelINS_4gemm6kernel13GemmUniversalIN4cute5tupleIJiiiiEEENS1_10collective13CollectiveMmaINS1_34MainloopSm90TmaGmmaWarpSpecializedILi7ENS5_IJNS4_1CILi1EEESB_SB_EEENS1_32KernelTmaWarpSpecializedPingpongEEENS5_IJNSA_ILi64EEESF_SF_EEENS_10tfloat32_tENS5_IJlSB_lEEESH_SI_NS4_8TiledMMAINS4_8MMA_AtomIJNS4_4SM904GMMA29MMA_64x64x8_F32TF32TF32_SS_TNILNSM_7ScaleInE1ELSO_1EEEEEENS4_6LayoutISC_NS5_IJNSA_ILi0EEESS_SS_EEEEENS5_IJNS4_10UnderscoreESV_SV_EEEEENS4_13SM90_TMA_LOADENS4_14ComposedLayoutINS4_7SwizzleILi3ELi4ELi3EEENS4_18smem_ptr_flag_bitsILi32EEENSR_INS5_IJNSA_ILi8EEENSA_ILi32EEEEEENS5_IJS15_SB_EEEEEEEvNS4_8identityESY_S19_vS1A_EENS_8epilogue10collective6detail29Sm90TmaWarpSpecializedAdapterINS1D_15DefaultEpilogueISH_SI_SI_NS1C_6thread17LinearCombinationISH_Li1EffLNS1H_9ScaleType4KindE0ELNS_15FloatRoundStyleE2ESH_EENS1_15EpilogueDefaultEEEEEvvEEEEvNT_6ParamsE,"ax",@progbits
	.align	128
.text._ZN7cutlass13device_kernelINS_4gemm6kernel13GemmUniversalIN4cute5tupleIJiiiiEEENS1_10collective13CollectiveMmaINS1_34MainloopSm90TmaGmmaWarpSpecializedILi7ENS5_IJNS4_1CILi1EEESB_SB_EEENS1_32KernelTmaWarpSpecializedPingpongEEENS5_IJNSA_ILi64EEESF_SF_EEENS_10tfloat32_tENS5_IJlSB_lEEESH_SI_NS4_8TiledMMAINS4_8MMA_AtomIJNS4_4SM904GMMA29MMA_64x64x8_F32TF32TF32_SS_TNILNSM_7ScaleInE1ELSO_1EEEEEENS4_6LayoutISC_NS5_IJNSA_ILi0EEESS_SS_EEEEENS5_IJNS4_10UnderscoreESV_SV_EEEEENS4_13SM90_TMA_LOADENS4_14ComposedLayoutINS4_7SwizzleILi3ELi4ELi3EEENS4_18smem_ptr_flag_bitsILi32EEENSR_INS5_IJNSA_ILi8EEENSA_ILi32EEEEEENS5_IJS15_SB_EEEEEEEvNS4_8identityESY_S19_vS1A_EENS_8epilogue10collective6detail29Sm90TmaWarpSpecializedAdapterINS1D_15DefaultEpilogueISH_SI_SI_NS1C_6thread17LinearCombinationISH_Li1EffLNS1H_9ScaleType4KindE0ELNS_15FloatRoundStyleE2ESH_EENS1_15EpilogueDefaultEEEEEvvEEEEvNT_6ParamsE:
        .type           _ZN7cutlass13device_kernelINS_4gemm6kernel13GemmUniversalIN4cute5tupleIJiiiiEEENS1_10collective13CollectiveMmaINS1_34MainloopSm90TmaGmmaWarpSpecializedILi7ENS5_IJNS4_1CILi1EEESB_SB_EEENS1_32KernelTmaWarpSpecializedPingpongEEENS5_IJNSA_ILi64EEESF_SF_EEENS_10tfloat32_tENS5_IJlSB_lEEESH_SI_NS4_8TiledMMAINS4_8MMA_AtomIJNS4_4SM904GMMA29MMA_64x64x8_F32TF32TF32_SS_TNILNSM_7ScaleInE1ELSO_1EEEEEENS4_6LayoutISC_NS5_IJNSA_ILi0EEESS_SS_EEEEENS5_IJNS4_10UnderscoreESV_SV_EEEEENS4_13SM90_TMA_LOADENS4_14ComposedLayoutINS4_7SwizzleILi3ELi4ELi3EEENS4_18smem_ptr_flag_bitsILi32EEENSR_INS5_IJNSA_ILi8EEENSA_ILi32EEEEEENS5_IJS15_SB_EEEEEEEvNS4_8identityESY_S19_vS1A_EENS_8epilogue10collective6detail29Sm90TmaWarpSpecializedAdapterINS1D_15DefaultEpilogueISH_SI_SI_NS1C_6thread17LinearCombinationISH_Li1EffLNS1H_9ScaleType4KindE0ELNS_15FloatRoundStyleE2ESH_EENS1_15EpilogueDefaultEEEEEvvEEEEvNT_6ParamsE,@function
        .size           _ZN7cutlass13device_kernelINS_4gemm6kernel13GemmUniversalIN4cute5tupleIJiiiiEEENS1_10collective13CollectiveMmaINS1_34MainloopSm90TmaGmmaWarpSpecializedILi7ENS5_IJNS4_1CILi1EEESB_SB_EEENS1_32KernelTmaWarpSpecializedPingpongEEENS5_IJNSA_ILi64EEESF_SF_EEENS_10tfloat32_tENS5_IJlSB_lEEESH_SI_NS4_8TiledMMAINS4_8MMA_AtomIJNS4_4SM904GMMA29MMA_64x64x8_F32TF32TF32_SS_TNILNSM_7ScaleInE1ELSO_1EEEEEENS4_6LayoutISC_NS5_IJNSA_ILi0EEESS_SS_EEEEENS5_IJNS4_10UnderscoreESV_SV_EEEEENS4_13SM90_TMA_LOADENS4_14ComposedLayoutINS4_7SwizzleILi3ELi4ELi3EEENS4_18smem_ptr_flag_bitsILi32EEENSR_INS5_IJNSA_ILi8EEENSA_ILi32EEEEEENS5_IJS15_SB_EEEEEEEvNS4_8identityESY_S19_vS1A_EENS_8epilogue10collective6detail29Sm90TmaWarpSpecializedAdapterINS1D_15DefaultEpilogueISH_SI_SI_NS1C_6thread17LinearCombinationISH_Li1EffLNS1H_9ScaleType4KindE0ELNS_15FloatRoundStyleE2ESH_EENS1_15EpilogueDefaultEEEEEvvEEEEvNT_6ParamsE,(.L_x_139 - _ZN7cutlass13device_kernelINS_4gemm6kernel13GemmUniversalIN4cute5tupleIJiiiiEEENS1_10collective13CollectiveMmaINS1_34MainloopSm90TmaGmmaWarpSpecializedILi7ENS5_IJNS4_1CILi1EEESB_SB_EEENS1_32KernelTmaWarpSpecializedPingpongEEENS5_IJNSA_ILi64EEESF_SF_EEENS_10tfloat32_tENS5_IJlSB_lEEESH_SI_NS4_8TiledMMAINS4_8MMA_AtomIJNS4_4SM904GMMA29MMA_64x64x8_F32TF32TF32_SS_TNILNSM_7ScaleInE1ELSO_1EEEEEENS4_6LayoutISC_NS5_IJNSA_ILi0EEESS_SS_EEEEENS5_IJNS4_10UnderscoreESV_SV_EEEEENS4_13SM90_TMA_LOADENS4_14ComposedLayoutINS4_7SwizzleILi3ELi4ELi3EEENS4_18smem_ptr_flag_bitsILi32EEENSR_INS5_IJNSA_ILi8EEENSA_ILi32EEEEEENS5_IJS15_SB_EEEEEEEvNS4_8identityESY_S19_vS1A_EENS_8epilogue10collective6detail29Sm90TmaWarpSpecializedAdapterINS1D_15DefaultEpilogueISH_SI_SI_NS1C_6thread17LinearCombinationISH_Li1EffLNS1H_9ScaleType4KindE0ELNS_15FloatRoundStyleE2ESH_EENS1_15EpilogueDefaultEEEEEvvEEEEvNT_6ParamsE)
        .other          _ZN7cutlass13device_kernelINS_4gemm6kernel13GemmUniversalIN4cute5tupleIJiiiiEEENS1_10collective13CollectiveMmaINS1_34MainloopSm90TmaGmmaWarpSpecializedILi7ENS5_IJNS4_1CILi1EEESB_SB_EEENS1_32KernelTmaWarpSpecializedPingpongEEENS5_IJNSA_ILi64EEESF_SF_EEENS_10tfloat32_tENS5_IJlSB_lEEESH_SI_NS4_8TiledMMAINS4_8MMA_AtomIJNS4_4SM904GMMA29MMA_64x64x8_F32TF32TF32_SS_TNILNSM_7ScaleInE1ELSO_1EEEEEENS4_6LayoutISC_NS5_IJNSA_ILi0EEESS_SS_EEEEENS5_IJNS4_10UnderscoreESV_SV_EEEEENS4_13SM90_TMA_LOADENS4_14ComposedLayoutINS4_7SwizzleILi3ELi4ELi3EEENS4_18smem_ptr_flag_bitsILi32EEENSR_INS5_IJNSA_ILi8EEENSA_ILi32EEEEEENS5_IJS15_SB_EEEEEEEvNS4_8identityESY_S19_vS1A_EENS_8epilogue10collective6detail29Sm90TmaWarpSpecializedAdapterINS1D_15DefaultEpilogueISH_SI_SI_NS1C_6thread17LinearCombinationISH_Li1EffLNS1H_9ScaleType4KindE0ELNS_15FloatRoundStyleE2ESH_EENS1_15EpilogueDefaultEEEEEvvEEEEvNT_6ParamsE,@"STO_CUDA_ENTRY STV_DEFAULT"
_ZN7cutlass13device_kernelINS_4gemm6kernel13GemmUniversalIN4cute5tupleIJiiiiEEENS1_10collective13CollectiveMmaINS1_34MainloopSm90TmaGmmaWarpSpecializedILi7ENS5_IJNS4_1CILi1EEESB_SB_EEENS1_32KernelTmaWarpSpecializedPingpongEEENS5_IJNSA_ILi64EEESF_SF_EEENS_10tfloat32_tENS5_IJlSB_lEEESH_SI_NS4_8TiledMMAINS4_8MMA_AtomIJNS4_4SM904GMMA29MMA_64x64x8_F32TF32TF32_SS_TNILNSM_7ScaleInE1ELSO_1EEEEEENS4_6LayoutISC_NS5_IJNSA_ILi0EEESS_SS_EEEEENS5_IJNS4_10UnderscoreESV_SV_EEEEENS4_13SM90_TMA_LOADENS4_14ComposedLayoutINS4_7SwizzleILi3ELi4ELi3EEENS4_18smem_ptr_flag_bitsILi32EEENSR_INS5_IJNSA_ILi8EEENSA_ILi32EEEEEENS5_IJS15_SB_EEEEEEEvNS4_8identityESY_S19_vS1A_EENS_8epilogue10collective6detail29Sm90TmaWarpSpecializedAdapterINS1D_15DefaultEpilogueISH_SI_SI_NS1C_6thread17LinearCombinationISH_Li1EffLNS1H_9ScaleType4KindE0ELNS_15FloatRoundStyleE2ESH_EENS1_15EpilogueDefaultEEEEEvvEEEEvNT_6ParamsE:
[----:B------:R-:W0:Y:S02]  /*0000*/  LDC R1, c[0x0][0x28] ;  /* 0x00000a00ff017b82 */ /* 0x000e240000000800 */
[----:B0-----:R-:W-:Y:S01]  /*0010*/  VIADD R1, R1, 0xfffffff8 ;  /* 0xfffffff801017836 */ /* 0x001fe20000000000 */
[----:B------:R-:W0:Y:S01]  /*0020*/  S2R R4, SR_TID.X ;  /* 0x0000000000047919 */ /* 0x000e220000002100 */
[----:B------:R-:W-:Y:S01]  /*0030*/  ELECT P0, URZ, PT ;  /* 0x00000000003f782f */ /* 0x000fe20003800000 */
[----:B------:R-:W-:Y:S01]  /*0040*/  BSSY B0, `(.L_x_0) ;  /* 0x000000f000007945 */ /* 0x000fe20003800000 */
[--C-:B0-----:R-:W-:Y:S02]  /*0050*/  SHF.R.U32.HI R0, RZ, 0x5, R4.reuse ;  /* 0x00000005ff007819 */ /* 0x101fe40000011604 */
[----:B------:R-:W-:-:S03]  /*0060*/  SHF.R.U32.HI R5, RZ, 0x7, R4 ;  /* 0x00000007ff057819 */ /* 0x000fc60000011604 */
[----:B------:R-:W0:Y:S04]  /*0070*/  SHFL.IDX PT, R2, R0, RZ, 0x1f ;  /* 0x00001fff00027589 */ /* 0x000e2800000e0000 */
[----:B------:R1:W2:Y:S01]  /*0080*/  SHFL.IDX PT, R7, R5, RZ, 0x1f ;  /* 0x00001fff05077589 */ /* 0x0002a200000e0000 */
[----:B0-----:R-:W-:-:S13]  /*0090*/  ISETP.NE.OR P0, PT, R2, RZ, !P0 ;  /* 0x000000ff0200720c */ /* 0x001fda0004705670 */
[----:B-12---:R-:W-:Y:S05]  /*00a0*/  @P0 BRA `(.L_x_1) ;  /* 0x0000000000200947 */ /* 0x006fea0003800000 */
[----:B------:R-:W-:Y:S02]  /*00b0*/  ULDC.64 UR4, c[0x0][0x198] ;  /* 0x0000660000047ab9 */ /* 0x000fe40000000a00 */
[----:B------:R-:W-:Y:S02]  /*00c0*/  UIADD3 UR6, UP0, UR4, 0xf0, URZ ;  /* 0x000000f004067890 */ /* 0x000fe4000ff1e03f */
[----:B------:R-:W-:Y:S02]  /*00d0*/  UIADD3 UR4, UP1, UR4, 0x1f0, URZ ;  /* 0x000001f004047890 */ /* 0x000fe4000ff3e03f */
[----:B------:R-:W-:Y:S02]  /*00e0*/  UIADD3.X UR7, URZ, UR5, URZ, UP0, !UPT ;  /* 0x000000053f077290 */ /* 0x000fe400087fe43f */
[----:B------:R-:W-:-:S07]  /*00f0*/  UIADD3.X UR5, URZ, UR5, URZ, UP1, !UPT ;  /* 0x000000053f057290 */ /* 0x000fce0008ffe43f */
[----:B------:R0:W-:Y:S02]  /*0100*/  UTMACCTL.PF [UR6] ;  /* 0x00000000060079b9 */ /* 0x0001e40008040000 */
[----:B------:R0:W-:Y:S02]  /*0110*/  UTMACCTL.PF [UR4] ;  /* 0x00000000040079b9 */ /* 0x0001e40008040000 */
[----:B0-----:R-:W-:Y:S01]  /*0120*/  NOP ;  /* 0x0000000000007918 */ /* 0x001fe20000000000 */
.L_x_1:
[----:B------:R-:W-:Y:S05]  /*0130*/  BSYNC B0 ;  /* 0x0000000000007941 */ /* 0x000fea0003800000 */
.L_x_0:
[----:B------:R-:W0:Y:S02]  /*0140*/  SHFL.IDX PT, R3, R0, RZ, 0x1f ;  /* 0x00001fff00037589 */ /* 0x000e2400000e0000 */
[----:B0-----:R-:W-:-:S13]  /*0150*/  ISETP.NE.AND P0, PT, R3, RZ, PT ;  /* 0x000000ff0300720c */ /* 0x001fda0003f05270 */
[----:B------:R-:W-:Y:S05]  /*0160*/  @P0 BRA `(.L_x_2) ;  /* 0x0000000000700947 */ /* 0x000fea0003800000 */
[----:B------:R-:W0:Y:S01]  /*0170*/  S2UR UR8, SR_CgaCtaId ;  /* 0x00000000000879c3 */ /* 0x000e220000008800 */
[----:B------:R-:W-:Y:S01]  /*0180*/  UMOV UR4, 0x400 ;  /* 0x0000040000047882 */ /* 0x000fe20000000000 */
[----:B------:R-:W-:Y:S01]  /*0190*/  UMOV UR5, 0x1 ;  /* 0x0000000100057882 */ /* 0x000fe20000000000 */
[----:B------:R-:W-:Y:S01]  /*01a0*/  UMOV UR6, 0x80 ;  /* 0x0000008000067882 */ /* 0x000fe20000000000 */
[----:B------:R-:W-:Y:S01]  /*01b0*/  ELECT P0, URZ, PT ;  /* 0x00000000003f782f */ /* 0x000fe20003800000 */
[----:B------:R-:W-:-:S04]  /*01c0*/  UIADD3 UR6, -UR6, 0x100000, URZ ;  /* 0x0010000006067890 */ /* 0x000fc8000fffe13f */
[----:B------:R-:W-:Y:S02]  /*01d0*/  USHF.L.U32 UR7, UR6, 0xb, URZ ;  /* 0x0000000b06077899 */ /* 0x000fe4000800063f */
[----:B------:R-:W-:Y:S02]  /*01e0*/  USHF.L.U32 UR6, UR6, 0x1, URZ ;  /* 0x0000000106067899 */ /* 0x000fe4000800063f */
[----:B0-----:R-:W-:Y:S02]  /*01f0*/  ULEA UR8, UR8, UR4, 0x18 ;  /* 0x0000000408087291 */ /* 0x001fe4000f8ec03f */
[----:B------:R-:W-:-:S04]  /*0200*/  UIADD3 UR4, -UR5, 0x100000, URZ ;  /* 0x0010000005047890 */ /* 0x000fc8000fffe13f */
[----:B------:R-:W-:Y:S02]  /*0210*/  USHF.L.U32 UR5, UR4, 0xb, URZ ;  /* 0x0000000b04057899 */ /* 0x000fe4000800063f */
[----:B------:R-:W-:Y:S01]  /*0220*/  USHF.L.U32 UR4, UR4, 0x1, URZ ;  /* 0x0000000104047899 */ /* 0x000fe2000800063f */
[----:B------:R-:W0:Y:S11]  /*0230*/  FENCE.VIEW.ASYNC.S ;  /* 0x00000000000073c6 */ /* 0x000e360000000000 */
[----:B0-----:R0:W1:Y:S01]  /*0240*/  SYNCS.EXCH.64 URZ, [UR8], UR4 ;  /* 0x00000004083f75b2 */ /* 0x0010620008000100 */
[----:B------:R0:W2:Y:S01]  /*0250*/  SYNCS.EXCH.64 URZ, [UR8+0x38], UR6 ;  /* 0x00003806083f75b2 */ /* 0x0000a20008000100 */
[----:B------:R0:W3:Y:S01]  /*0260*/  SYNCS.EXCH.64 URZ, [UR8+0x8], UR4 ;  /* 0x00000804083f75b2 */ /* 0x0000e20008000100 */
[----:B------:R0:W4:Y:S01]  /*0270*/  SYNCS.EXCH.64 URZ, [UR8+0x40], UR6 ;  /* 0x00004006083f75b2 */ /* 0x0001220008000100 */
[----:B------:R0:W0:Y:S01]  /*0280*/  SYNCS.EXCH.64 URZ, [UR8+0x10], UR4 ;  /* 0x00001004083f75b2 */ /* 0x0000220008000100 */
        /* <DEDUP_REMOVED lines=9> */
[----:B------:R-:W-:Y:S01]  /*0320*/  NOP ;  /* 0x0000000000007918 */ /* 0x000fe20000000000 */
.L_x_2:
[----:B------:R-:W5:Y:S01]  /*0330*/  SHFL.IDX PT, R6, R0, RZ, 0x1f ;  /* 0x00001fff00067589 */ /* 0x000f6200000e0000 */
[----:B------:R-:W-:Y:S01]  /*0340*/  ELECT P0, URZ, PT ;  /* 0x00000000003f782f */ /* 0x000fe20003800000 */
[----:B------:R-:W-:Y:S01]  /*0350*/  NOP ;  /* 0x0000000000007918 */ /* 0x000fe20000000000 */
[----:B------:R-:W-:Y:S01]  /*0360*/  ELECT P1, URZ, PT ;  /* 0x00000000003f782f */ /* 0x000fe20003820000 */
[----:B------:R-:W1:Y:S01]  /*0370*/  SHFL.IDX PT, R3, R0, RZ, 0x1f ;  /* 0x00001fff00037589 */ /* 0x000e6200000e0000 */
[----:B0-----:R-:W-:Y:S01]  /*0380*/  UMOV UR4, 0x20 ;  /* 0x0000002000047882 */ /* 0x001fe20000000000 */
[----:B------:R-:W-:Y:S01]  /*0390*/  UMOV UR11, 0x80 ;  /* 0x00000080000b7882 */ /* 0x000fe20000000000 */
[----:B------:R-:W-:Y:S01]  /*03a0*/  NOP ;  /* 0x0000000000007918 */ /* 0x000fe20000000000 */
[----:B------:R-:W0:Y:S01]  /*03b0*/  SHFL.IDX PT, R5, R5, RZ, 0x1f ;  /* 0x00001fff05057589 */ /* 0x000e2200000e0000 */
[C---:B------:R-:W-:Y:S01]  /*03c0*/  VIADD R31, R7.reuse, 0xffffffff ;  /* 0xffffffff071f7836 */ /* 0x040fe20000000000 */
[----:B------:R-:W-:Y:S01]  /*03d0*/  ULDC.64 UR36, c[0x0][0x208] ;  /* 0x0000820000247ab9 */ /* 0x000fe20000000a00 */
[----:B------:R-:W-:-:S03]  /*03e0*/  ISETP.NE.AND P2, PT, R7, RZ, PT ;  /* 0x000000ff0700720c */ /* 0x000fc60003f45270 */
[----:B------:R-:W-:Y:S02]  /*03f0*/  ISETP.GE.U32.AND P3, PT, R31, 0x2, PT ;  /* 0x000000021f00780c */ /* 0x000fe40003f66070 */
[----:B-----5:R-:W-:Y:S02]  /*0400*/  ISETP.NE.OR P0, PT, R6, RZ, !P0 ;  /* 0x000000ff0600720c */ /* 0x020fe40004705670 */
[----:B-1----:R-:W-:Y:S02]  /*0410*/  ISETP.NE.OR P1, PT, R3, RZ, !P1 ;  /* 0x000000ff0300720c */ /* 0x002fe40004f25670 */
[----:B------:R-:W-:Y:S02]  /*0420*/  SHF.R.S32.HI R3, RZ, 0x1f, R2 ;  /* 0x0000001fff037819 */ /* 0x000fe40000011402 */
[----:B0-----:R-:W-:Y:S02]  /*0430*/  R2UR UR43, R5 ;  /* 0x00000000052b72ca */ /* 0x001fe400000e0000 */
[----:B------:R-:W-:-:S05]  /*0440*/  LEA.HI R3, R3, R2, RZ, 0x2 ;  /* 0x0000000203037211 */ /* 0x000fca00078f10ff */
[----:B------:R-:W-:Y:S01]  /*0450*/  VOTEU.ALL UP0, P0 ;  /* 0x00000000003f7886 */ /* 0x000fe20000000000 */
[----:B------:R-:W-:Y:S01]  /*0460*/  LOP3.LUT R3, R3, 0xfffffffc, RZ, 0xc0, !PT ;  /* 0xfffffffc03037812 */ /* 0x000fe200078ec0ff */
[----:B------:R-:W-:-:S03]  /*0470*/  VOTEU.ALL UP1, P1 ;  /* 0x00000000003f7886 */ /* 0x000fc60000820000 */
[----:B------:R-:W0:Y:S01]  /*0480*/  @!UP0 S2UR UR7, SR_CgaCtaId ;  /* 0x00000000000789c3 */ /* 0x000e220000008800 */
[----:B------:R-:W-:Y:S01]  /*0490*/  @!UP0 UMOV UR6, 0x400 ;  /* 0x0000040000068882 */ /* 0x000fe20000000000 */
[----:B------:R-:W-:-:S04]  /*04a0*/  @!UP0 UIADD3 UR4, -UR4, 0x100000, URZ ;  /* 0x0010000004048890 */ /* 0x000fc8000fffe13f */
[----:B------:R-:W-:Y:S02]  /*04b0*/  @!UP0 USHF.L.U32 UR5, UR4, 0xb, URZ ;  /* 0x0000000b04058899 */ /* 0x000fe4000800063f */
[----:B------:R-:W-:Y:S01]  /*04c0*/  @!UP0 USHF.L.U32 UR4, UR4, 0x1, URZ ;  /* 0x0000000104048899 */ /* 0x000fe2000800063f */
[----:B------:R-:W-:Y:S01]  /*04d0*/  IMAD.IADD R14, R2, 0x1, -R3 ;  /* 0x00000001020e7824 */ /* 0x000fe200078e0a03 */
[----:B------:R-:W-:Y:S01]  /*04e0*/  @!UP1 UMOV UR9, 0x400 ;  /* 0x0000040000099882 */ /* 0x000fe20000000000 */
[----:B------:R-:W-:Y:S01]  /*04f0*/  VOTEU.ALL UP2, P1 ;  /* 0x00000000003f7886 */ /* 0x000fe20000840000 */
[----:B------:R-:W-:Y:S01]  /*0500*/  VOTEU.ALL UP3, P1 ;  /* 0x00000000003f7886 */ /* 0x000fe20000860000 */
[----:B------:R-:W-:Y:S01]  /*0510*/  VOTEU.ALL UP4, P1 ;  /* 0x00000000003f7886 */ /* 0x000fe20000880000 */
[----:B------:R-:W1:Y:S01]  /*0520*/  @!UP1 S2UR UR10, SR_CgaCtaId ;  /* 0x00000000000a99c3 */ /* 0x000e620000008800 */
[----:B------:R-:W-:Y:S01]  /*0530*/  VOTEU.ALL UP5, P1 ;  /* 0x00000000003f7886 */ /* 0x000fe200008a0000 */
[----:B------:R-:W-:-:S04]  /*0540*/  SHF.R.S32.HI R3, RZ, 0x1f, R4 ;  /* 0x0000001fff037819 */ /* 0x000fc80000011404 */
[----:B------:R-:W-:-:S04]  /*0550*/  LEA.HI R3, R3, R4, RZ, 0x7 ;  /* 0x0000000403037211 */ /* 0x000fc800078f38ff */
[----:B------:R-:W-:-:S05]  /*0560*/  LOP3.LUT R3, R3, 0xffffff80, RZ, 0xc0, !PT ;  /* 0xffffff8003037812 */ /* 0x000fca00078ec0ff */
[----:B------:R-:W-:Y:S01]  /*0570*/  IMAD.IADD R5, R4, 0x1, -R3 ;  /* 0x0000000104057824 */ /* 0x000fe200078e0a03 */
[----:B0-----:R-:W-:Y:S02]  /*0580*/  @!UP0 ULEA UR8, UR7, UR6, 0x18 ;  /* 0x0000000607088291 */ /* 0x001fe4000f8ec03f */
[----:B------:R-:W-:-:S04]  /*0590*/  @!UP1 UIADD3 UR6, -UR11, 0x100000, URZ ;  /* 0x001000000b069890 */ /* 0x000fc8000fffe13f */
[----:B------:R-:W-:Y:S02]  /*05a0*/  @!UP1 USHF.L.U32 UR7, UR6, 0xb, URZ ;  /* 0x0000000b06079899 */ /* 0x000fe4000800063f */
[----:B------:R-:W-:Y:S01]  /*05b0*/  @!UP1 USHF.L.U32 UR6, UR6, 0x1, URZ ;  /* 0x0000000106069899 */ /* 0x000fe2000800063f */
[----:B------:R-:W-:Y:S01]  /*05c0*/  VOTEU.ALL UP0, P0 ;  /* 0x00000000003f7886 */ /* 0x000fe20000000000 */
[----:B-1----:R-:W-:Y:S01]  /*05d0*/  @!UP1 ULEA UR9, UR10, UR9, 0x18 ;  /* 0x000000090a099291 */ /* 0x002fe2000f8ec03f */
[----:B------:R-:W-:Y:S02]  /*05e0*/  VOTEU.ALL UP1, P0 ;  /* 0x00000000003f7886 */ /* 0x000fe40000020000 */
[----:B------:R-:W-:Y:S01]  /*05f0*/  ULDC.64 UR10, c[0x0][0x598] ;  /* 0x00016600000a7ab9 */ /* 0x000fe20000000a00 */
[----:B------:R-:W-:Y:S01]  /*0600*/  ISETP.NE.AND P0, PT, R14, 0x3, PT ;  /* 0x000000030e00780c */ /* 0x000fe20003f05270 */
[----:B------:R-:W0:Y:S02]  /*0610*/  FENCE.VIEW.ASYNC.S ;  /* 0x00000000000073c6 */ /* 0x000e240000000000 */
[----:B0-----:R0:W2:Y:S01]  /*0620*/  @!UP0 SYNCS.EXCH.64 URZ, [UR8+0xa0], UR4 ;  /* 0x0000a004083f85b2 */ /* 0x0010a20008000100 */
[----:B------:R-:W-:-:S02]  /*0630*/  ISETP.NE.U32.AND P1, PT, RZ, UR10, PT ;  /* 0x0000000aff007c0c */ /* 0x000fc4000bf25070 */
[----:B------:R-:W-:Y:S02]  /*0640*/  ISETP.EQ.OR P0, PT, R14, RZ, !P0 ;  /* 0x000000ff0e00720c */ /* 0x000fe40004702670 */
[----:B------:R-:W-:Y:S02]  /*0650*/  ISETP.NE.AND.EX P1, PT, RZ, UR11, PT, P1 ;  /* 0x0000000bff007c0c */ /* 0x000fe4000bf25310 */
[----:B------:R-:W-:-:S04]  /*0660*/  ISETP.EQ.AND P0, PT, R7, RZ, P0 ;  /* 0x000000ff0700720c */ /* 0x000fc80000702270 */
[----:B------:R-:W-:-:S04]  /*0670*/  SEL R23, RZ, 0x1, !P0 ;  /* 0x00000001ff177807 */ /* 0x000fc80004000000 */
[----:B------:R-:W-:Y:S01]  /*0680*/  SEL R23, R23, 0x2, P3 ;  /* 0x0000000217177807 */ /* 0x000fe20001800000 */
[----:B------:R0:W2:Y:S01]  /*0690*/  @!UP1 SYNCS.EXCH.64 URZ, [UR8+0xa8], UR4 ;  /* 0x0000a804083f95b2 */ /* 0x0000a20008000100 */
[----:B------:R-:W-:Y:S01]  /*06a0*/  NOP ;  /* 0x0000000000007918 */ /* 0x000fe20000000000 */
[----:B------:R0:W2:Y:S01]  /*06b0*/  @!UP2 SYNCS.EXCH.64 URZ, [UR9+0x80], UR6 ;  /* 0x00008006093fa5b2 */ /* 0x0000a20008000100 */
[----:B------:R0:W2:Y:S01]  /*06c0*/  @!UP3 SYNCS.EXCH.64 URZ, [UR9+0x88], UR6 ;  /* 0x00008806093fb5b2 */ /* 0x0000a20008000100 */
[----:B------:R0:W2:Y:S01]  /*06d0*/  @!UP4 SYNCS.EXCH.64 URZ, [UR9+0x90], UR6 ;  /* 0x00009006093fc5b2 */ /* 0x0000a20008000100 */
[----:B------:R0:W2:Y:S01]  /*06e0*/  @!UP5 SYNCS.EXCH.64 URZ, [UR9+0x98], UR6 ;  /* 0x00009806093fd5b2 */ /* 0x0000a20008000100 */
[----:B------:R-:W-:Y:S01]  /*06f0*/  NOP ;  /* 0x0000000000007918 */ /* 0x000fe20000000000 */
[----:B--234-:R-:W-:Y:S06]  /*0700*/  BAR.SYNC.DEFER_BLOCKING 0x0 ;  /* 0x0000000000007b1d */ /* 0x01cfec0000010000 */
[----:B0-----:R-:W-:Y:S05]  /*0710*/  @!P1 BRA `(.L_x_3) ;  /* 0x00000000001c9947 */ /* 0x001fea0003800000 */
[----:B------:R-:W0:Y:S02]  /*0720*/  LDC.64 R2, c[0x0][0x598] ;  /* 0x00016600ff027b82 */ /* 0x000e240000000a00 */
[----:B0-----:R-:W2:Y:S02]  /*0730*/  LDG.E.64 R2, desc[UR36][R2.64] ;  /* 0x0000002402027981 */ /* 0x001ea4000c1e1b00 */
[----:B--2---:R-:W-:-:S04]  /*0740*/  ISETP.NE.U32.AND P0, PT, R2, RZ, PT ;  /* 0x000000ff0200720c */ /* 0x004fc80003f05070 */
[----:B------:R-:W-:-:S13]  /*0750*/  ISETP.NE.AND.EX P0, PT, R3, RZ, PT, P0 ;  /* 0x000000ff0300720c */ /* 0x000fda0003f05300 */
[----:B------:R-:W-:Y:S05]  /*0760*/  @!P0 BRA `(.L_x_3) ;  /* 0x0000000000088947 */ /* 0x000fea0003800000 */
[----:B------:R1:W5:Y:S01]  /*0770*/  LD.E R56, desc[UR36][R2.64] ;  /* 0x0000002402387980 */ /* 0x000362000c101900 */
[----:B------:R-:W-:Y:S05]  /*0780*/  BRA `(.L_x_4) ;  /* 0x0000000000247947 */ /* 0x000fea0003800000 */
.L_x_3:
[----:B------:R-:W-:Y:S02]  /*0790*/  ULDC.64 UR4, c[0x0][0x588] ;  /* 0x0001620000047ab9 */ /* 0x000fe40000000a00 */
[----:B------:R-:W-:-:S04]  /*07a0*/  ISETP.NE.U32.AND P0, PT, RZ, UR4, PT ;  /* 0x00000004ff007c0c */ /* 0x000fc8000bf05070 */
[----:B------:R-:W-:-:S13]  /*07b0*/  ISETP.NE.AND.EX P0, PT, RZ, UR5, PT, P0 ;  /* 0x00000005ff007c0c */ /* 0x000fda000bf05300 */
[----:B------:R-:W-:Y:S05]  /*07c0*/  @!P0 BRA `(.L_x_5) ;  /* 0x00000000000c8947 */ /* 0x000fea0003800000 */
[----:B------:R-:W0:Y:S02]  /*07d0*/  LDC.64 R56, c[0x0][0x588] ;  /* 0x00016200ff387b82 */ /* 0x000e240000000a00 */
[----:B0-----:R0:W5:Y:S01]  /*07e0*/  LDG.E R56, desc[UR36][R56.64] ;  /* 0x0000002438387981 */ /* 0x001162000c1e1900 */
[----:B------:R-:W-:Y:S05]  /*07f0*/  BRA `(.L_x_4) ;  /* 0x0000000000087947 */ /* 0x000fea0003800000 */
.L_x_5:
[----:B------:R-:W-:Y:S02]  /*0800*/  ULDC UR4, c[0x0][0x580] ;  /* 0x0001600000047ab9 */ /* 0x000fe40000000800 */
[----:B------:R-:W-:-:S07]  /*0810*/  IMAD.U32 R56, RZ, RZ, UR4 ;  /* 0x00000004ff387e24 */ /* 0x000fce000f8e00ff */
.L_x_4:
[----:B------:R-:W-:Y:S02]  /*0820*/  ULDC.64 UR4, c[0x0][0x5a0] ;  /* 0x0001680000047ab9 */ /* 0x000fe40000000a00 */
[----:B------:R-:W-:-:S04]  /*0830*/  ISETP.NE.U32.AND P0, PT, RZ, UR4, PT ;  /* 0x00000004ff007c0c */ /* 0x000fc8000bf05070 */
[----:B------:R-:W-:-:S13]  /*0840*/  ISETP.NE.AND.EX P0, PT, RZ, UR5, PT, P0 ;  /* 0x00000005ff007c0c */ /* 0x000fda000bf05300 */
[----:B------:R-:W-:Y:S05]  /*0850*/  @!P0 BRA `(.L_x_6) ;  /* 0x00000000001c8947 */ /* 0x000fea0003800000 */
[----:B-1----:R-:W1:Y:S02]  /*0860*/  LDC.64 R2, c[0x0][0x5a0] ;  /* 0x00016800ff027b82 */ /* 0x002e640000000a00 */
[----:B-1----:R-:W2:Y:S02]  /*0870*/  LDG.E.64 R2, desc[UR36][R2.64] ;  /* 0x0000002402027981 */ /* 0x002ea4000c1e1b00 */
[----:B--2---:R-:W-:-:S04]  /*0880*/  ISETP.NE.U32.AND P0, PT, R2, RZ, PT ;  /* 0x000000ff0200720c */ /* 0x004fc80003f05070 */
[----:B------:R-:W-:-:S13]  /*0890*/  ISETP.NE.AND.EX P0, PT, R3, RZ, PT, P0 ;  /* 0x000000ff0300720c */ /* 0x000fda0003f05300 */
[----:B------:R-:W-:Y:S05]  /*08a0*/  @!P0 BRA `(.L_x_6) ;  /* 0x0000000000088947 */ /* 0x000fea0003800000 */
[----:B0-----:R2:W5:Y:S01]  /*08b0*/  LD.E R57, desc[UR36][R2.64] ;  /* 0x0000002402397980 */ /* 0x001562000c101900 */
[----:B------:R-:W-:Y:S05]  /*08c0*/  BRA `(.L_x_7) ;  /* 0x0000000000247947 */ /* 0x000fea0003800000 */
.L_x_6:
[----:B------:R-:W-:Y:S02]  /*08d0*/  ULDC.64 UR4, c[0x0][0x590] ;  /* 0x0001640000047ab9 */ /* 0x000fe40000000a00 */
[----:B------:R-:W-:-:S04]  /*08e0*/  ISETP.NE.U32.AND P0, PT, RZ, UR4, PT ;  /* 0x00000004ff007c0c */ /* 0x000fc8000bf05070 */
[----:B------:R-:W-:-:S13]  /*08f0*/  ISETP.NE.AND.EX P0, PT, RZ, UR5, PT, P0 ;  /* 0x00000005ff007c0c */ /* 0x000fda000bf05300 */
[----:B------:R-:W-:Y:S05]  /*0900*/  @!P0 BRA `(.L_x_8) ;  /* 0x00000000000c8947 */ /* 0x000fea0003800000 */
[----:B-1----:R-:W0:Y:S02]  /*0910*/  LDC.64 R2, c[0x0][0x590] ;  /* 0x00016400ff027b82 */ /* 0x002e240000000a00 */
[----:B0-----:R0:W5:Y:S01]  /*0920*/  LDG.E R57, desc[UR36][R2.64] ;  /* 0x0000002402397981 */ /* 0x001162000c1e1900 */
[----:B------:R-:W-:Y:S05]  /*0930*/  BRA `(.L_x_7) ;  /* 0x0000000000087947 */ /* 0x000fea0003800000 */
.L_x_8:
[----:B------:R-:W-:Y:S02]  /*0940*/  ULDC UR4, c[0x0][0x584] ;  /* 0x0001610000047ab9 */ /* 0x000fe40000000800 */
[----:B0-----:R-:W-:-:S07]  /*0950*/  IMAD.U32 R57, RZ, RZ, UR4 ;  /* 0x00000004ff397e24 */ /* 0x001fce000f8e00ff */
.L_x_7:
[----:B012---:R-:W0:Y:S01]  /*0960*/  LDC R2, c[0x0][0x65c] ;  /* 0x00019700ff027b82 */ /* 0x007e220000000800 */
[----:B------:R-:W1:Y:S01]  /*0970*/  S2R R15, SR_CTAID.Y ;  /* 0x00000000000f7919 */ /* 0x000e620000002600 */
[----:B------:R-:W-:Y:S01]  /*0980*/  ULDC UR6, c[0x0][0x28c] ;  /* 0x0000a30000067ab9 */ /* 0x000fe20000000800 */
[----:B------:R-:W-:Y:S01]  /*0990*/  ISETP.NE.AND P0, PT, R7, 0x2, PT ;  /* 0x000000020700780c */ /* 0x000fe20003f05270 */
[----:B------:R-:W-:Y:S01]  /*09a0*/  UIADD3 UR6, UR6, 0x3f, URZ ;  /* 0x0000003f06067890 */ /* 0x000fe2000fffe03f */
[----:B------:R-:W2:Y:S01]  /*09b0*/  S2R R6, SR_CTAID.X ;  /* 0x0000000000067919 */ /* 0x000ea20000002500 */
[----:B------:R-:W-:Y:S01]  /*09c0*/  UMOV UR38, URZ ;  /* 0x0000003f00267c82 */ /* 0x000fe20008000000 */
[----:B------:R-:W-:Y:S01]  /*09d0*/  UMOV UR39, URZ ;  /* 0x0000003f00277c82 */ /* 0x000fe20008000000 */
[----:B------:R-:W-:Y:S01]  /*09e0*/  USHF.R.S32.HI UR7, URZ, 0x1f, UR6 ;  /* 0x0000001f3f077899 */ /* 0x000fe20008011406 */
[----:B------:R-:W-:-:S03]  /*09f0*/  ULDC.64 UR8, c[0x0][0x650] ;  /* 0x0001940000087ab9 */ /* 0x000fc60000000a00 */
[----:B------:R-:W-:-:S04]  /*0a00*/  ULEA.HI UR7, UR7, UR6, URZ, 0x6 ;  /* 0x0000000607077291 */ /* 0x000fc8000f8f303f */
[----:B------:R-:W-:Y:S01]  /*0a10*/  USHF.R.S32.HI UR40, URZ, 0x6, UR7 ;  /* 0x000000063f287899 */ /* 0x000fe20008011407 */
[----:B0-----:R-:W-:-:S13]  /*0a20*/  ISETP.NE.AND P1, PT, R2, 0x1, PT ;  /* 0x000000010200780c */ /* 0x001fda0003f25270 */
[----:B------:R-:W2:Y:S01]  /*0a30*/  @P1 LDC R17, c[0x0][0x10] ;  /* 0x00000400ff111b82 */ /* 0x000ea20000000800 */
[----:B-1----:R-:W-:Y:S02]  /*0a40*/  @P1 IMAD.MOV.U32 R8, RZ, RZ, R15 ;  /* 0x000000ffff081224 */ /* 0x002fe400078e000f */
[----:B------:R-:W-:Y:S02]  /*0a50*/  @P1 IMAD.MOV.U32 R9, RZ, RZ, RZ ;  /* 0x000000ffff091224 */ /* 0x000fe400078e00ff */
[----:B------:R-:W-:-:S03]  /*0a60*/  @P1 IMAD.MOV.U32 R7, RZ, RZ, RZ ;  /* 0x000000ffff071224 */ /* 0x000fc600078e00ff */
[----:B------:R-:W0:Y:S01]  /*0a70*/  @!P1 LDC R3, c[0x0][0xc] ;  /* 0x00000300ff039b82 */ /* 0x000e220000000800 */
[----:B------:R-:W-:Y:S01]  /*0a80*/  ULDC UR4, c[0x0][0xc] ;  /* 0x0000030000047ab9 */ /* 0x000fe20000000800 */
[----:B------:R-:W-:Y:S02]  /*0a90*/  ULDC UR5, c[0x0][0x10] ;  /* 0x0000040000057ab9 */ /* 0x000fe40000000800 */
[----:B------:R-:W-:-:S04]  /*0aa0*/  UIMAD.WIDE.U32 UR4, UR4, UR5, URZ ;  /* 0x00000005040472a5 */ /* 0x000fc8000f8e003f */
[----:B------:R-:W1:Y:S01]  /*0ab0*/  LDC R0, c[0x0][0x14] ;  /* 0x00000500ff007b82 */ /* 0x000e620000000800 */
[----:B--2---:R-:W-:-:S04]  /*0ac0*/  @P1 IMAD.WIDE.U32 R16, R6, R17, R8 ;  /* 0x0000001106101225 */ /* 0x004fc800078e0008 */
[----:B------:R-:W-:Y:S02]  /*0ad0*/  @P1 IMAD.IADD R17, R17, 0x1, R7 ;  /* 0x0000000111111824 */ /* 0x000fe400078e0207 */
[----:B------:R-:W-:Y:S02]  /*0ae0*/  IMAD.MOV.U32 R7, RZ, RZ, RZ ;  /* 0x000000ffff077224 */ /* 0x000fe400078e00ff */
[----:B0-----:R-:W-:-:S04]  /*0af0*/  @!P1 IMAD.WIDE.U32 R8, R3, R15, R6 ;  /* 0x0000000f03089225 */ /* 0x001fc800078e0006 */
[----:B------:R-:W-:Y:S02]  /*0b00*/  @!P1 IMAD.MOV.U32 R16, RZ, RZ, R8 ;  /* 0x000000ffff109224 */ /* 0x000fe400078e0008 */
[----:B-1----:R-:W-:-:S04]  /*0b10*/  IMAD.WIDE.U32 R10, R0, UR4, RZ ;  /* 0x00000004000a7c25 */ /* 0x002fc8000f8e00ff */
[----:B------:R-:W-:Y:S01]  /*0b20*/  IMAD R3, R0, UR5, RZ ;  /* 0x0000000500037c24 */ /* 0x000fe2000f8e02ff */
[----:B------:R0:W-:Y:S01]  /*0b30*/  STL.64 [R1], R10 ;  /* 0x0000000a01007387 */ /* 0x0001e20000100a00 */
[----:B------:R-:W-:Y:S02]  /*0b40*/  @!P1 IMAD.MOV.U32 R17, RZ, RZ, R9 ;  /* 0x000000ffff119224 */ /* 0x000fe400078e0009 */
[----:B------:R-:W-:Y:S01]  /*0b50*/  IMAD.IADD R0, R11, 0x1, R3 ;  /* 0x000000010b007824 */ /* 0x000fe200078e0203 */
[----:B------:R-:W-:Y:S06]  /*0b60*/  @P0 BRA `(.L_x_9) ;  /* 0x0000000000280947 */ /* 0x000fec0003800000 */
[----:B------:R-:W-:Y:S01]  /*0b70*/  UIMAD.WIDE.U32 UR4, UR40, 0x24924925, URZ ;  /* 0x24924925280478a5 */ /* 0x000fe2000f8e003f */
[----:B------:R-:W-:Y:S01]  /*0b80*/  IADD3 R16, P0, R16, R10, RZ ;  /* 0x0000000a10107210 */ /* 0x000fe20007f1e0ff */
[----:B------:R-:W-:Y:S02]  /*0b90*/  UISETP.GE.U32.AND UP0, UPT, UR40, 0x7, UPT ;  /* 0x000000072800788c */ /* 0x000fe4000bf06070 */
[----:B------:R-:W-:Y:S02]  /*0ba0*/  UIADD3 UR4, -UR5, UR40, URZ ;  /* 0x0000002805047290 */ /* 0x000fe4000fffe13f */
[----:B------:R-:W-:Y:S01]  /*0bb0*/  IMAD.X R17, R0, 0x1, R17, P0 ;  /* 0x0000000100117824 */ /* 0x000fe200000e0611 */
[----:B------:R-:W-:Y:S01]  /*0bc0*/  UMOV UR39, URZ ;  /* 0x0000003f00277c82 */ /* 0x000fe20008000000 */
[----:B------:R-:W-:-:S04]  /*0bd0*/  ULEA.HI UR4, UR4, UR5, URZ, 0x1f ;  /* 0x0000000504047291 */ /* 0x000fc8000f8ff83f */
[----:B------:R-:W-:-:S04]  /*0be0*/  USHF.R.U32.HI UR4, URZ, 0x2, UR4 ;  /* 0x000000023f047899 */ /* 0x000fc80008011604 */
[----:B------:R-:W-:Y:S02]  /*0bf0*/  @UP0 ULOP3.LUT UR39, UR4, 0x1, URZ, 0xc0, !UPT ;  /* 0x0000000104270892 */ /* 0x000fe4000f8ec03f */
[----:B------:R-:W-:-:S12]  /*0c00*/  UIMAD UR38, UR4, -0x7, UR40 ;  /* 0xfffffff9042678a4 */ /* 0x000fd8000f8e0228 */
.L_x_9:
[----:B------:R-:W-:Y:S01]  /*0c10*/  ISETP.GE.U32.AND P0, PT, R16, UR8, PT ;  /* 0x0000000810007c0c */ /* 0x000fe2000bf06070 */
[----:B------:R-:W-:Y:S01]  /*0c20*/  IMAD.MOV.U32 R22, RZ, RZ, -0x1 ;  /* 0xffffffffff167424 */ /* 0x000fe200078e00ff */
[----:B------:R-:W-:Y:S01]  /*0c30*/  PRMT R3, RZ, 0x7610, R3 ;  /* 0x00007610ff037816 */ /* 0x000fe20000000003 */
[----:B------:R-:W-:Y:S01]  /*0c40*/  IMAD.MOV.U32 R18, RZ, RZ, -0x1 ;  /* 0xffffffffff127424 */ /* 0x000fe200078e00ff */
[----:B------:R-:W-:Y:S01]  /*0c50*/  ISETP.GE.U32.AND.EX P0, PT, R17, UR9, PT, P0 ;  /* 0x0000000911007c0c */ /* 0x000fe2000bf06100 */
[----:B------:R-:W-:-:S12]  /*0c60*/  IMAD.MOV.U32 R19, RZ, RZ, -0x1 ;  /* 0xffffffffff137424 */ /* 0x000fd800078e00ff */
[----:B------:R-:W-:Y:S05]  /*0c70*/  @P0 BRA `(.L_x_10) ;  /* 0x0000000400580947 */ /* 0x000fea0003800000 */
[----:B------:R-:W1:Y:S01]  /*0c80*/  LDC.64 R20, c[0x0][0x628] ;  /* 0x00018a00ff147b82 */ /* 0x000e620000000a00 */
[----:B------:R-:W-:Y:S02]  /*0c90*/  IMAD.MOV.U32 R8, RZ, RZ, R16 ;  /* 0x000000ffff087224 */ /* 0x000fe400078e0010 */
[----:B------:R-:W-:-:S05]  /*0ca0*/  IMAD.MOV.U32 R9, RZ, RZ, R17 ;  /* 0x000000ffff097224 */ /* 0x000fca00078e0011 */
[----:B------:R-:W2:Y:S08]  /*0cb0*/  LDC R18, c[0x0][0x630] ;  /* 0x00018c00ff127b82 */ /* 0x000eb00000000800 */
[----:B------:R-:W3:Y:S01]  /*0cc0*/  LDC.64 R24, c[0x0][0x620] ;  /* 0x00018800ff187b82 */ /* 0x000ee20000000a00 */
[----:B-1----:R-:W-:-:S04]  /*0cd0*/  ISETP.NE.U32.AND P0, PT, R20, RZ, PT ;  /* 0x000000ff1400720c */ /* 0x002fc80003f05070 */
[----:B------:R-:W-:-:S13]  /*0ce0*/  ISETP.NE.AND.EX P0, PT, R21, RZ, PT, P0 ;  /* 0x000000ff1500720c */ /* 0x000fda0003f05300 */
[----:B--23--:R-:W-:Y:S05]  /*0cf0*/  @!P0 BRA `(.L_x_11) ;  /* 0x0000000000288947 */ /* 0x00cfea0003800000 */
[----:B------:R-:W1:Y:S02]  /*0d00*/  LDC R3, c[0x0][0x634] ;  /* 0x00018d00ff037b82 */ /* 0x000e640000000800 */
[----:B-1----:R-:W-:-:S05]  /*0d10*/  IADD3 R3, P0, R16, R3, RZ ;  /* 0x0000000310037210 */ /* 0x002fca0007f1e0ff */
[----:B------:R-:W-:-:S04]  /*0d20*/  IMAD.X R19, RZ, RZ, R17, P0 ;  /* 0x000000ffff137224 */ /* 0x000fc800000e0611 */
[----:B------:R-:W-:-:S04]  /*0d30*/  IMAD.WIDE.U32 R8, R19, R20, RZ ;  /* 0x0000001413087225 */ /* 0x000fc800078e00ff */
[----:B0-----:R-:W-:-:S04]  /*0d40*/  IMAD.WIDE.U32 R10, P0, R3, R21, R8 ;  /* 0x00000015030a7225 */ /* 0x001fc80007800008 */
[----:B------:R-:W-:-:S04]  /*0d50*/  IMAD.WIDE.U32 R8, R3, R20, RZ ;  /* 0x0000001403087225 */ /* 0x000fc800078e00ff */
[----:B------:R-:W-:Y:S01]  /*0d60*/  IMAD.X R13, RZ, RZ, RZ, P0 ;  /* 0x000000ffff0d7224 */ /* 0x000fe200000e06ff */
[----:B------:R-:W-:Y:S01]  /*0d70*/  IADD3 RZ, P0, R9, R10, RZ ;  /* 0x0000000a09ff7210 */ /* 0x000fe20007f1e0ff */
[----:B------:R-:W-:-:S04]  /*0d80*/  IMAD.MOV.U32 R12, RZ, RZ, R11 ;  /* 0x000000ffff0c7224 */ /* 0x000fc800078e000b */
[----:B------:R-:W-:-:S08]  /*0d90*/  IMAD.WIDE.U32.X R8, R19, R21, R12, P0 ;  /* 0x0000001513087225 */ /* 0x000fd000000e040c */
.L_x_11:
[-CC-:B------:R-:W-:Y:S01]  /*0da0*/  SHF.R.U64 R30, R8, R18.reuse, R9.reuse ;  /* 0x00000012081e7219 */ /* 0x180fe20000001209 */
[----:B------:R-:W1:Y:S01]  /*0db0*/  LDC R12, c[0x0][0x618] ;  /* 0x00018600ff0c7b82 */ /* 0x000e620000000800 */
[----:B------:R-:W-:Y:S01]  /*0dc0*/  SHF.R.U32.HI R7, RZ, R18, R9 ;  /* 0x00000012ff077219 */ /* 0x000fe20000011609 */
[----:B------:R-:W-:Y:S01]  /*0dd0*/  ULDC UR4, c[0x0][0x150] ;  /* 0x0000540000047ab9 */ /* 0x000fe20000000800 */
[----:B0-----:R-:W-:Y:S02]  /*0de0*/  IADD3 R11, P0, RZ, -R30, RZ ;  /* 0x8000001eff0b7210 */ /* 0x001fe40007f1e0ff */
[----:B------:R-:W-:-:S03]  /*0df0*/  I2FP.F32.U32 R3, R6 ;  /* 0x0000000600037245 */ /* 0x000fc60000201000 */
[----:B------:R-:W0:Y:S01]  /*0e00*/  LDC.64 R26, c[0x0][0x640] ;  /* 0x00019000ff1a7b82 */ /* 0x000e220000000a00 */
[----:B------:R-:W-:Y:S02]  /*0e10*/  IMAD.X R13, RZ, RZ, ~R7, P0 ;  /* 0x000000ffff0d7224 */ /* 0x000fe400000e0e07 */
[----:B------:R-:W-:Y:S01]  /*0e20*/  FMUL R3, R3, UR4 ;  /* 0x0000000403037c20 */ /* 0x000fe20008400000 */
[----:B------:R-:W-:Y:S01]  /*0e30*/  IMAD.WIDE.U32 R8, R11, R24, R16 ;  /* 0x000000180b087225 */ /* 0x000fe200078e0010 */
[----:B------:R-:W-:-:S03]  /*0e40*/  ULDC UR4, c[0x0][0x154] ;  /* 0x0000550000047ab9 */ /* 0x000fc60000000800 */
[----:B------:R-:W-:Y:S01]  /*0e50*/  IMAD R10, R13, R24, RZ ;  /* 0x000000180d0a7224 */ /* 0x000fe200078e02ff */
[----:B------:R-:W2:Y:S01]  /*0e60*/  LDC R7, c[0x0][0x144] ;  /* 0x00005100ff077b82 */ /* 0x000ea20000000800 */
[----:B------:R-:W3:Y:S02]  /*0e70*/  F2I.U32.TRUNC.NTZ R3, R3 ;  /* 0x0000000300037305 */ /* 0x000ee4000020f000 */
[----:B------:R-:W-:-:S04]  /*0e80*/  IMAD R11, R11, R25, R10 ;  /* 0x000000190b0b7224 */ /* 0x000fc800078e020a */
[----:B------:R-:W-:Y:S01]  /*0e90*/  IMAD.IADD R9, R9, 0x1, R11 ;  /* 0x0000000109097824 */ /* 0x000fe200078e020b */
[----:B------:R-:W4:Y:S01]  /*0ea0*/  LDC R18, c[0x0][0x608] ;  /* 0x00018200ff127b82 */ /* 0x000f220000000800 */
[----:B------:R-:W-:-:S03]  /*0eb0*/  IMAD.MOV.U32 R11, RZ, RZ, -0x1 ;  /* 0xffffffffff0b7424 */ /* 0x000fc600078e00ff */
[-C--:B-1----:R-:W-:Y:S02]  /*0ec0*/  SHF.R.U64 R22, R8, R12.reuse, R9 ;  /* 0x0000000c08167219 */ /* 0x082fe40000001209 */
[----:B------:R-:W-:Y:S02]  /*0ed0*/  I2FP.F32.U32 R8, R15 ;  /* 0x0000000f00087245 */ /* 0x000fe40000201000 */
[----:B------:R-:W1:Y:S01]  /*0ee0*/  LDC R24, c[0x0][0x658] ;  /* 0x00019600ff187b82 */ /* 0x000e620000000800 */
[----:B0-----:R-:W-:Y:S01]  /*0ef0*/  ISETP.NE.U32.AND P0, PT, R26, RZ, PT ;  /* 0x000000ff1a00720c */ /* 0x001fe20003f05070 */
[----:B---3--:R-:W-:Y:S01]  /*0f00*/  IMAD.MOV R10, RZ, RZ, -R3 ;  /* 0x000000ffff0a7224 */ /* 0x008fe200078e0a03 */
[----:B------:R-:W-:Y:S01]  /*0f10*/  SHF.R.U32.HI R9, RZ, R12, R9 ;  /* 0x0000000cff097219 */ /* 0x000fe20000011609 */
[----:B------:R-:W-:Y:S01]  /*0f20*/  FMUL R8, R8, UR4 ;  /* 0x0000000408087c20 */ /* 0x000fe20008400000 */
[----:B------:R-:W-:-:S03]  /*0f30*/  ISETP.NE.AND.EX P0, PT, R27, RZ, PT, P0 ;  /* 0x000000ff1b00720c */ /* 0x000fc60003f05300 */
[----:B------:R-:W0:Y:S01]  /*0f40*/  LDC R20, c[0x0][0x148] ;  /* 0x00005200ff147b82 */ /* 0x000e220000000800 */
[----:B--2---:R-:W-:-:S07]  /*0f50*/  IMAD R3, R7, R10, R6 ;  /* 0x0000000a07037224 */ /* 0x004fce00078e0206 */
[----:B------:R-:W2:Y:S01]  /*0f60*/  LDC R21, c[0x0][0x600] ;  /* 0x00018000ff157b82 */ /* 0x000ea20000000800 */
[-CC-:B----4-:R-:W-:Y:S02]  /*0f70*/  SHF.R.U64 R32, R22, R18.reuse, R9.reuse ;  /* 0x0000001216207219 */ /* 0x190fe40000001209 */
[----:B------:R-:W-:Y:S01]  /*0f80*/  SHF.R.U32.HI R7, RZ, R18, R9 ;  /* 0x00000012ff077219 */ /* 0x000fe20000011609 */
[----:B------:R-:W-:Y:S01]  /*0f90*/  IMAD.MOV.U32 R9, RZ, RZ, 0x1 ;  /* 0x00000001ff097424 */ /* 0x000fe200078e00ff */
[----:B------:R3:W4:Y:S03]  /*0fa0*/  F2I.U32.TRUNC.NTZ R18, R8 ;  /* 0x0000000800127305 */ /* 0x000726000020f000 */
[----:B------:R-:W0:Y:S01]  /*0fb0*/  LDC R25, c[0x0][0x648] ;  /* 0x00019200ff197b82 */ /* 0x000e220000000800 */
[-C--:B-1----:R-:W-:Y:S02]  /*0fc0*/  SHF.L.U32 R6, R11, R24.reuse, RZ ;  /* 0x000000180b067219 */ /* 0x082fe400000006ff */
[----:B------:R-:W-:-:S02]  /*0fd0*/  SHF.R.U64 R34, R32, R24, R7 ;  /* 0x0000001820227219 */ /* 0x000fc40000001207 */
[----:B------:R-:W-:Y:S02]  /*0fe0*/  LOP3.LUT R13, RZ, R6, RZ, 0x33, !PT ;  /* 0x00000006ff0d7212 */ /* 0x000fe400078e33ff */
[-C--:B------:R-:W-:Y:S01]  /*0ff0*/  SHF.R.U32.HI R7, RZ, R24.reuse, R7 ;  /* 0x00000018ff077219 */ /* 0x080fe20000011607 */
[----:B------:R-:W1:Y:S01]  /*1000*/  LDC R29, c[0x0][0x638] ;  /* 0x00018e00ff1d7b82 */ /* 0x000e620000000800 */
[----:B------:R-:W-:Y:S01]  /*1010*/  SHF.L.U32 R12, R9, R24, RZ ;  /* 0x00000018090c7219 */ /* 0x000fe200000006ff */
[----:B------:R-:W-:-:S06]  /*1020*/  IMAD.MOV.U32 R6, RZ, RZ, R34 ;  /* 0x000000ffff067224 */ /* 0x000fcc00078e0022 */
[----:B------:R-:W0:Y:S01]  /*1030*/  LDC R28, c[0x0][0x610] ;  /* 0x00018400ff1c7b82 */ /* 0x000e220000000800 */
[----:B---34-:R-:W-:Y:S05]  /*1040*/  @!P0 BRA `(.L_x_12) ;  /* 0x0000000000288947 */ /* 0x018fea0003800000 */
[----:B------:R-:W3:Y:S02]  /*1050*/  LDC R11, c[0x0][0x64c] ;  /* 0x00019300ff0b7b82 */ /* 0x000ee40000000800 */
[----:B---3--:R-:W-:-:S05]  /*1060*/  IADD3 R11, P0, R34, R11, RZ ;  /* 0x0000000b220b7210 */ /* 0x008fca0007f1e0ff */
[----:B------:R-:W-:-:S04]  /*1070*/  IMAD.X R19, RZ, RZ, R7, P0 ;  /* 0x000000ffff137224 */ /* 0x000fc800000e0607 */
[----:B------:R-:W-:-:S04]  /*1080*/  IMAD.WIDE.U32 R6, R19, R26, RZ ;  /* 0x0000001a13067225 */ /* 0x000fc800078e00ff */
[----:B------:R-:W-:-:S04]  /*1090*/  IMAD.WIDE.U32 R8, P0, R11, R27, R6 ;  /* 0x0000001b0b087225 */ /* 0x000fc80007800006 */
[----:B------:R-:W-:-:S04]  /*10a0*/  IMAD.WIDE.U32 R6, R11, R26, RZ ;  /* 0x0000001a0b067225 */ /* 0x000fc800078e00ff */
[----:B------:R-:W-:Y:S01]  /*10b0*/  IMAD.X R11, RZ, RZ, RZ, P0 ;  /* 0x000000ffff0b7224 */ /* 0x000fe200000e06ff */
[----:B------:R-:W-:Y:S01]  /*10c0*/  IADD3 RZ, P0, R7, R8, RZ ;  /* 0x0000000807ff7210 */ /* 0x000fe20007f1e0ff */
[----:B------:R-:W-:-:S04]  /*10d0*/  IMAD.MOV.U32 R10, RZ, RZ, R9 ;  /* 0x000000ffff0a7224 */ /* 0x000fc800078e0009 */
[----:B------:R-:W-:-:S08]  /*10e0*/  IMAD.WIDE.U32.X R6, R19, R27, R10, P0 ;  /* 0x0000001b13067225 */ /* 0x000fd000000e040a */
.L_x_12:
[----:B0-----:R-:W-:Y:S01]  /*10f0*/  SHF.R.U64 R6, R6, R25, R7 ;  /* 0x0000001906067219 */ /* 0x001fe20000001207 */
[----:B--2---:R-:W-:Y:S01]  /*1100*/  VIADD R7, R21, 0xffffffff ;  /* 0xffffffff15077836 */ /* 0x004fe20000000000 */
[----:B------:R-:W-:Y:S01]  /*1110*/  LOP3.LUT R13, R32, R13, RZ, 0xc0, !PT ;  /* 0x0000000d200d7212 */ /* 0x000fe200078ec0ff */
[----:B------:R-:W-:Y:S02]  /*1120*/  IMAD.MOV R18, RZ, RZ, -R18 ;  /* 0x000000ffff127224 */ /* 0x000fe400078e0a12 */
[----:B------:R-:W-:Y:S01]  /*1130*/  IMAD.MOV R8, RZ, RZ, -R6 ;  /* 0x000000ffff087224 */ /* 0x000fe200078e0a06 */
[----:B------:R-:W-:Y:S01]  /*1140*/  LOP3.LUT R7, R22, R7, RZ, 0xc0, !PT ;  /* 0x0000000716077212 */ /* 0x000fe200078ec0ff */
[----:B------:R-:W-:Y:S02]  /*1150*/  IMAD R12, R12, R6, R13 ;  /* 0x000000060c0c7224 */ /* 0x000fe400078e020d */
[----:B------:R-:W-:Y:S02]  /*1160*/  @P1 IMAD R3, R20, R18, R15 ;  /* 0x0000001214031224 */ /* 0x000fe400078e020f */
[----:B-1----:R-:W-:-:S02]  /*1170*/  IMAD R6, R8, R29, R34 ;  /* 0x0000001d08067224 */ /* 0x002fc400078e0222 */
[----:B------:R-:W-:Y:S02]  /*1180*/  IMAD R22, R12, R28, R3 ;  /* 0x0000001c0c167224 */ /* 0x000fe400078e0203 */
[----:B------:R-:W-:Y:S02]  /*1190*/  IMAD R7, R6, R21, R7 ;  /* 0x0000001506077224 */ /* 0x000fe400078e0207 */
[----:B------:R-:W-:Y:S02]  /*11a0*/  IMAD.MOV.U32 R3, RZ, RZ, 0x1 ;  /* 0x00000001ff037424 */ /* 0x000fe400078e00ff */
[----:B------:R-:W-:Y:S01]  /*11b0*/  IMAD.MOV.U32 R19, RZ, RZ, R30 ;  /* 0x000000ffff137224 */ /* 0x000fe200078e001e */
[----:B------:R-:W-:Y:S02]  /*11c0*/  SEL R18, R7, R22, !P1 ;  /* 0x0000001607127207 */ /* 0x000fe40004800000 */
[----:B------:R-:W-:-:S07]  /*11d0*/  SEL R22, R22, R7, !P1 ;  /* 0x0000000716167207 */ /* 0x000fce0004800000 */
.L_x_10:
[----:B------:R-:W-:Y:S05]  /*11e0*/  @!P2 BRA `(.L_x_13) ;  /* 0x0000003800e0a947 */ /* 0x000fea0003800000 */
[----:B------:R-:W-:-:S13]  /*11f0*/  ISETP.GT.U32.AND P0, PT, R31, 0x1, PT ;  /* 0x000000011f00780c */ /* 0x000fda0003f04070 */
[----:B------:R-:W-:Y:S05]  /*1200*/  @P0 EXIT ;  /* 0x000000000000094d */ /* 0x000fea0003800000 */
.L_x_14:
[----:B------:R-:W-:-:S08]  /*1210*/  NOP ;  /* 0x0000000000007918 */ /* 0x000fd00000000000 */
[----:B------:R-:W1:Y:S02]  /*1220*/  USETMAXREG.TRY_ALLOC.CTAPOOL UP0, 0xe8 ;  /* 0x000000e8000079c8 */ /* 0x000e640008000600 */
[----:B-1----:R-:W-:-:S13]  /*1230*/  PLOP3.LUT P0, PT, PT, PT, UP0, 0x80, 0x0 ;  /* 0x000000000000781c */ /* 0x002fda0003f0f008 */
[----:B------:R-:W-:Y:S05]  /*1240*/  @!P0 BRA `(.L_x_14) ;  /* 0xfffffffc00f08947 */ /* 0x000fea000383ffff */
[----:B------:R-:W-:-:S13]  /*1250*/  LOP3.LUT P0, RZ, R3, 0xff, RZ, 0xc0, !PT ;  /* 0x000000ff03ff7812 */ /* 0x000fda000780c0ff */
[----:B------:R-:W-:Y:S05]  /*1260*/  @!P0 EXIT ;  /* 0x000000000000894d */ /* 0x000fea0003800000 */
[----:B------:R-:W2:Y:S01]  /*1270*/  LDL.64 R8, [R1] ;  /* 0x0000000001087983 */ /* 0x000ea20000100a00 */
[----:B------:R-:W-:Y:S01]  /*1280*/  SHF.R.S32.HI R4, RZ, 0x1f, R5 ;  /* 0x0000001fff047819 */ /* 0x000fe20000011405 */
[----:B------:R-:W1:Y:S01]  /*1290*/  S2UR UR4, SR_CgaCtaId ;  /* 0x00000000000479c3 */ /* 0x000e620000008800 */
[----:B------:R-:W-:Y:S01]  /*12a0*/  UMOV UR41, 0x400 ;  /* 0x0000040000297882 */ /* 0x000fe20000000000 */
[----:B------:R-:W-:Y:S01]  /*12b0*/  UISETP.LT.AND UP0, UPT, UR40, 0x1, UPT ;  /* 0x000000012800788c */ /* 0x000fe2000bf01270 */
[CC--:B------:R-:W-:Y:S01]  /*12c0*/  LEA.HI R3, R4.reuse, R5.reuse, RZ, 0x2 ;  /* 0x0000000504037211 */ /* 0x0c0fe200078f10ff */
[----:B------:R-:W-:Y:S01]  /*12d0*/  UIADD3 UR5, UR43, -0x1, URZ ;  /* 0xffffffff2b057890 */ /* 0x000fe2000fffe03f */
[----:B------:R-:W-:Y:S01]  /*12e0*/  LEA.HI R4, R4, R5, RZ, 0x5 ;  /* 0x0000000504047211 */ /* 0x000fe200078f28ff */
[----:B------:R-:W-:Y:S01]  /*12f0*/  USEL UR42, UR40, 0x1, UP0 ;  /* 0x00000001282a7887 */ /* 0x000fe20008000000 */
[--C-:B------:R-:W-:Y:S01]  /*1300*/  SHF.R.S32.HI R58, RZ, 0x2, R3.reuse ;  /* 0x00000002ff3a7819 */ /* 0x100fe20000011403 */
[----:B------:R-:W3:Y:S01]  /*1310*/  LDC R64, c[0x0][0x658] ;  /* 0x00019600ff407b82 */ /* 0x000ee20000000800 */
[----:B------:R-:W-:Y:S01]  /*1320*/  SHF.R.S32.HI R7, RZ, 0x1f, R3 ;  /* 0x0000001fff077819 */ /* 0x000fe20000011403 */
[----:B------:R-:W-:Y:S01]  /*1330*/  UISETP.NE.AND UP0, UPT, UR5, URZ, UPT ;  /* 0x0000003f0500728c */ /* 0x000fe2000bf05270 */
[----:B------:R-:W-:Y:S01]  /*1340*/  LOP3.LUT R6, R3, 0xfffffffc, RZ, 0xc0, !PT ;  /* 0xfffffffc03067812 */ /* 0x000fe200078ec0ff */
[----:B------:R-:W-:Y:S01]  /*1350*/  ULDC UR8, c[0x0][0x284] ;  /* 0x0000a10000087ab9 */ /* 0x000fe20000000800 */
[----:B------:R-:W-:Y:S01]  /*1360*/  LEA.HI R7, R7, R58, RZ, 0x3 ;  /* 0x0000003a07077211 */ /* 0x000fe200078f18ff */
[----:B------:R-:W-:Y:S01]  /*1370*/  USEL UR7, URZ, 0x1, UP0 ;  /* 0x000000013f077887 */ /* 0x000fe20008000000 */
[----:B------:R-:W-:Y:S01]  /*1380*/  SHF.R.S32.HI R3, RZ, 0x5, R4 ;  /* 0x00000005ff037819 */ /* 0x000fe20000011404 */
[----:B------:R-:W4:Y:S01]  /*1390*/  LDC.64 R62, c[0x0][0x5c8] ;  /* 0x00017200ff3e7b82 */ /* 0x000f220000000a00 */
[----:B------:R-:W-:Y:S01]  /*13a0*/  LOP3.LUT R7, R7, 0xfffffff8, RZ, 0xc0, !PT ;  /* 0xfffffff807077812 */ /* 0x000fe200078ec0ff */
[----:B------:R-:W-:Y:S01]  /*13b0*/  IMAD.IADD R6, R5, 0x1, -R6 ;  /* 0x0000000105067824 */ /* 0x000fe200078e0a06 */
[----:B------:R-:W-:Y:S01]  /*13c0*/  LOP3.LUT R72, R23, 0x1, RZ, 0xfc, !PT ;  /* 0x0000000117487812 */ /* 0x000fe200078efcff */
[----:B------:R-:W-:Y:S01]  /*13d0*/  IMAD.MOV.U32 R5, RZ, RZ, 0x1 ;  /* 0x00000001ff057424 */ /* 0x000fe200078e00ff */
[----:B------:R-:W-:Y:S01]  /*13e0*/  USHF.L.U32 UR47, UR40, 0x1, URZ ;  /* 0x00000001282f7899 */ /* 0x000fe2000800063f */
[----:B------:R-:W-:Y:S01]  /*13f0*/  IMAD.IADD R58, R58, 0x1, -R7 ;  /* 0x000000013a3a7824 */ /* 0x000fe200078e0a07 */
[----:B------:R-:W-:Y:S01]  /*1400*/  UIADD3 UR42, -UR42, UR40, URZ ;  /* 0x000000282a2a7290 */ /* 0x000fe2000fffe13f */
[----:B------:R-:W0:Y:S01]  /*1410*/  LDC R65, c[0x0][0x288] ;  /* 0x0000a200ff417b82 */ /* 0x000e220000000800 */
[----:B-1----:R-:W-:Y:S01]  /*1420*/  ULEA UR41, UR4, UR41, 0x18 ;  /* 0x0000002904297291 */ /* 0x002fe2000f8ec03f */
[C-C-:B------:R-:W-:Y:S01]  /*1430*/  IMAD R69, R3.reuse, -0x10, -R58.reuse ;  /* 0xfffffff003457824 */ /* 0x140fe200078e0a3a */
[--C-:B------:R-:W-:Y:S01]  /*1440*/  SHF.R.S32.HI R59, RZ, 0x1f, R58.reuse ;  /* 0x0000001fff3b7819 */ /* 0x100fe2000001143a */
[----:B------:R-:W-:Y:S01]  /*1450*/  USHF.L.U32 UR4, UR5, 0x3, URZ ;  /* 0x0000000305047899 */ /* 0x000fe2000800063f */
[----:B------:R-:W-:Y:S01]  /*1460*/  IMAD.SHL.U32 R60, R6, 0x2, RZ ;  /* 0x00000002063c7824 */ /* 0x000fe200078e00ff */
[----:B------:R-:W-:Y:S01]  /*1470*/  UIADD3 UR5, UR41, 0x180, URZ ;  /* 0x0000018029057890 */ /* 0x000fe2000fffe03f */
[----:B------:R-:W-:Y:S01]  /*1480*/  IMAD.U32 R73, RZ, RZ, UR7 ;  /* 0x00000007ff497e24 */ /* 0x000fe2000f8e00ff */
[----:B------:R-:W1:Y:S01]  /*1490*/  LDC R67, c[0x0][0x600] ;  /* 0x00018000ff437b82 */ /* 0x000e620000000800 */
[----:B------:R-:W-:Y:S01]  /*14a0*/  IMAD.WIDE R58, R3, 0x10, R58 ;  /* 0x00000010033a7825 */ /* 0x000fe200078e023a */
[----:B------:R-:W-:Y:S01]  /*14b0*/  UIADD3 UR6, UR41, 0x1c180, URZ ;  /* 0x0001c18029067890 */ /* 0x000fe2000fffe03f */
[----:B------:R-:W-:Y:S01]  /*14c0*/  SHF.R.S32.HI R61, RZ, 0x1f, R60 ;  /* 0x0000001fff3d7819 */ /* 0x000fe2000001143c */
[----:B------:R-:W-:Y:S01]  /*14d0*/  USHF.R.U32.HI UR5, URZ, 0x4, UR5 ;  /* 0x000000043f057899 */ /* 0x000fe20008011605 */
[----:B------:R-:W-:Y:S01]  /*14e0*/  IMAD.MOV.U32 R3, RZ, RZ, -0x1 ;  /* 0xffffffffff037424 */ /* 0x000fe200078e00ff */
[----:B------:R-:W-:Y:S01]  /*14f0*/  USHF.R.U32.HI UR6, URZ, 0x4, UR6 ;  /* 0x000000043f067899 */ /* 0x000fe20008011606 */
[----:B------:R-:W-:Y:S01]  /*1500*/  VIADD R69, R69, UR8 ;  /* 0x0000000845457c36 */ /* 0x000fe20008000000 */
[----:B------:R-:W-:Y:S01]  /*1510*/  UIADD3 UR48, UR41, 0x80, URZ ;  /* 0x0000008029307890 */ /* 0x000fe2000fffe03f */
[C---:B----4-:R-:W-:Y:S01]  /*1520*/  SHF.L.U64.HI R63, R62.reuse, 0x3, R63 ;  /* 0x000000033e3f7819 */ /* 0x050fe2000001023f */
[----:B------:R-:W-:Y:S01]  /*1530*/  ULOP3.LUT UR4, UR4, 0x8, URZ, 0xc0, !UPT ;  /* 0x0000000804047892 */ /* 0x000fe2000f8ec03f */
[-C--:B---3--:R-:W-:Y:S01]  /*1540*/  SHF.L.U32 R3, R3, R64.reuse, RZ ;  /* 0x0000004003037219 */ /* 0x088fe200000006ff */
[----:B------:R-:W-:Y:S01]  /*1550*/  ULOP3.LUT UR5, UR5, 0x3fff, URZ, 0xc0, !UPT ;  /* 0x00003fff05057892 */ /* 0x000fe2000f8ec03f */
[----:B------:R-:W-:Y:S01]  /*1560*/  SHF.L.U32 R64, R5, R64, RZ ;  /* 0x0000004005407219 */ /* 0x000fe200000006ff */
[----:B------:R-:W-:Y:S01]  /*1570*/  ULOP3.LUT UR6, UR6, 0x3fff, URZ, 0xc0, !UPT ;  /* 0x00003fff06067892 */ /* 0x000fe2000f8ec03f */
[----:B------:R-:W-:Y:S01]  /*1580*/  IMAD.SHL.U32 R62, R62, 0x8, RZ ;  /* 0x000000083e3e7824 */ /* 0x000fe200078e00ff */
[----:B------:R-:W-:Y:S01]  /*1590*/  LOP3.LUT R68, RZ, R3, RZ, 0x33, !PT ;  /* 0x00000003ff447212 */ /* 0x000fe200078e33ff */
[----:B0-----:R-:W-:Y:S01]  /*15a0*/  IMAD R65, R6, -0x2, R65 ;  /* 0xfffffffe06417824 */ /* 0x001fe200078e0241 */
[----:B------:R-:W-:-:S02]  /*15b0*/  ULEA UR43, UR43, UR48, 0x3 ;  /* 0x000000302b2b7291 */ /* 0x000fc4000f8e183f */
[----:B------:R-:W-:Y:S02]  /*15c0*/  ULOP3.LUT UR49, UR4, 0x8, URZ, 0x3c, !UPT ;  /* 0x0000000804317892 */ /* 0x000fe4000f8e3c3f */
[----:B------:R-:W-:Y:S01]  /*15d0*/  ULOP3.LUT UR44, UR4, 0x18, URZ, 0x3c, !UPT ;  /* 0x00000018042c7892 */ /* 0x000fe2000f8e3c3f */
[----:B-1----:R-:W-:Y:S01]  /*15e0*/  VIADD R67, R67, 0xffffffff ;  /* 0xffffffff43437836 */ /* 0x002fe20000000000 */
[----:B------:R-:W-:Y:S02]  /*15f0*/  ULOP3.LUT UR45, UR5, 0x10000, URZ, 0xfc, !UPT ;  /* 0x00010000052d7892 */ /* 0x000fe4000f8efc3f */
[----:B------:R-:W-:Y:S01]  /*1600*/  ULOP3.LUT UR46, UR6, 0x10000, URZ, 0xfc, !UPT ;  /* 0x00010000062e7892 */ /* 0x000fe2000f8efc3f */
[----:B--2---:R-:W-:-:S11]  /*1610*/  SHF.L.U64.HI R66, R8, 0x1, R0 ;  /* 0x0000000108427819 */ /* 0x004fd60000010200 */
.L_x_98:
[----:B------:R-:W-:-:S04]  /*1620*/  SHF.L.U32 R0, R73, 0x1f, RZ ;  /* 0x0000001f49007819 */ /* 0x000fc800000006ff */
[----:B------:R-:W0:Y:S02]  /*1630*/  SYNCS.PHASECHK.TRANS64.TRYWAIT P0, [UR43+-0x8], R0 ;  /* 0xfffff800ff0075a7 */ /* 0x000e24000800016b */
[----:B01--4-:R-:W-:Y:S05]  /*1640*/  @!P0 BRA `(.L_x_15) ;  /* 0x00000048004c8947 */ /* 0x013fea0003800000 */
.L_x_123:
[----:B------:R-:W-:Y:S02]  /*1650*/  ULDC UR4, c[0x0][0x28c] ;  /* 0x0000a30000047ab9 */ /* 0x000fe40000000800 */
[----:B------:R-:W-:-:S13]  /*1660*/  ISETP.LT.AND P0, PT, RZ, UR4, PT ;  /* 0x00000004ff007c0c */ /* 0x000fda000bf01270 */
[----:B------:R-:W-:Y:S05]  /*1670*/  @P0 BRA `(.L_x_16) ;  /* 0x0000000000400947 */ /* 0x000fea0003800000 */
[----:B0-----:R-:W-:Y:S01]  /*1680*/  MOV R0, 0x0 ;  /* 0x0000000000007802 */ /* 0x001fe20000000f00 */
[----:B------:R-:W-:Y:S01]  /*1690*/  ULDC.64 UR4, c[0x4][0x68] ;  /* 0x01001a0000047ab9 */ /* 0x000fe20000000a00 */
[----:B------:R-:W-:Y:S01]  /*16a0*/  ULDC.64 UR6, c[0x4][0x8] ;  /* 0x0100020000067ab9 */ /* 0x000fe20000000a00 */
[----:B------:R-:W-:Y:S01]  /*16b0*/  IMAD.U32 R4, RZ, RZ, UR4 ;  /* 0x00000004ff047e24 */ /* 0x000fe2000f8e00ff */
[----:B------:R0:W1:Y:S01]  /*16c0*/  LDC.64 R14, c[0x4][R0] ;  /* 0x01000000000e7b82 */ /* 0x0000620000000a00 */
[----:B------:R-:W-:Y:S01]  /*16d0*/  IMAD.U32 R5, RZ, RZ, UR5 ;  /* 0x00000005ff057e24 */ /* 0x000fe2000f8e00ff */
[----:B------:R-:W-:Y:S01]  /*16e0*/  ULDC.64 UR4, c[0x4][0x70] ;  /* 0x01001c0000047ab9 */ /* 0x000fe20000000a00 */
[----:B------:R-:W-:Y:S02]  /*16f0*/  IMAD.U32 R10, RZ, RZ, UR6 ;  /* 0x00000006ff0a7e24 */ /* 0x000fe4000f8e00ff */
[----:B------:R-:W-:Y:S02]  /*1700*/  IMAD.U32 R6, RZ, RZ, UR4 ;  /* 0x00000004ff067e24 */ /* 0x000fe4000f8e00ff */
[----:B------:R-:W-:-:S02]  /*1710*/  IMAD.U32 R7, RZ, RZ, UR5 ;  /* 0x00000005ff077e24 */ /* 0x000fc4000f8e00ff */
[----:B------:R-:W-:Y:S02]  /*1720*/  IMAD.U32 R11, RZ, RZ, UR7 ;  /* 0x00000007ff0b7e24 */ /* 0x000fe4000f8e00ff */
[----:B------:R-:W-:Y:S02]  /*1730*/  IMAD.MOV.U32 R8, RZ, RZ, 0x1e1 ;  /* 0x000001e1ff087424 */ /* 0x000fe400078e00ff */
[----:B------:R-:W-:Y:S02]  /*1740*/  IMAD.MOV.U32 R12, RZ, RZ, 0x1 ;  /* 0x00000001ff0c7424 */ /* 0x000fe400078e00ff */
[----:B0-----:R-:W-:-:S07]  /*1750*/  IMAD.MOV.U32 R13, RZ, RZ, RZ ;  /* 0x000000ffff0d7224 */ /* 0x001fce00078e00ff */
[----:B------:R-:W-:-:S07]  /*1760*/  LEPC R20, `(.L_x_16) ;  /* 0x000000001014794e */ /* 0x000fce0000000000 */
[----:B-1---5:R-:W-:Y:S05]  /*1770*/  CALL.ABS.NOINC R14 ;  /* 0x000000000e007343 */ /* 0x022fea0003c00000 */
.L_x_16:
[----:B------:R-:W-:-:S13]  /*1780*/  ISETP.NE.AND P0, PT, R72, 0x3, PT ;  /* 0x000000034800780c */ /* 0x000fda0003f05270 */
[----:B------:R-:W-:Y:S05]  /*1790*/  @!P0 BRA `(.L_x_17) ;  /* 0x0000000000048947 */ /* 0x000fea0003800000 */
[----:B------:R-:W-:Y:S01]  /*17a0*/  BPT.TRAP 0x1 ;  /* 0x000000040000795c */ /* 0x000fe20000300000 */
.L_x_17:
[----:B0-----:R-:W-:Y:S02]  /*17b0*/  IMAD.U32 R3, RZ, RZ, UR38 ;  /* 0x00000026ff037e24 */ /* 0x001fe4000f8e00ff */
[----:B------:R-:W-:-:S03]  /*17c0*/  IMAD.U32 R0, RZ, RZ, UR39 ;  /* 0x00000027ff007e24 */ /* 0x000fc6000f8e00ff */
[----:B------:R-:W-:Y:S02]  /*17d0*/  LEA R3, R3, UR41, 0x3 ;  /* 0x0000002903037c11 */ /* 0x000fe4000f8e18ff */
[----:B------:R-:W-:-:S04]  /*17e0*/  SHF.L.U32 R0, R0, 0x1f, RZ ;  /* 0x0000001f00007819 */ /* 0x000fc800000006ff */
[----:B------:R0:W1:Y:S01]  /*17f0*/  SYNCS.PHASECHK.TRANS64.TRYWAIT P1, [R3+URZ], R0 ;  /* 0x00000000030075a7 */ /* 0x000062000802017f */
[----:B------:R-:W-:Y:S05]  /*1800*/  @!P0 BRA `(.L_x_18) ;  /* 0x0000000000048947 */ /* 0x000fea0003800000 */
[----:B------:R-:W-:Y:S01]  /*1810*/  BPT.TRAP 0x1 ;  /* 0x000000040000795c */ /* 0x000fe20000300000 */
.L_x_18:
[----:B-1----:R-:W-:Y:S05]  /*1820*/  @P1 BRA `(.L_x_19) ;  /* 0x0000000000081947 */ /* 0x002fea0003800000 */
[----:B------:R-:W1:Y:S02]  /*1830*/  SYNCS.PHASECHK.TRANS64.TRYWAIT P1, [R3+URZ], R0 ;  /* 0x00000000030075a7 */ /* 0x000e64000802017f */
[----:B-1----:R-:W-:Y:S05]  /*1840*/  @!P1 BRA `(.L_x_20) ;  /* 0x0000004400e49947 */ /* 0x002fea0003800000 */
.L_x_19:
[----:B------:R-:W-:Y:S05]  /*1850*/  WARPSYNC.ALL ;  /* 0x0000000000007948 */ /* 0x000fea0003800000 */
[----:B------:R-:W-:Y:S01]  /*1860*/  ULEA UR8, UR38, UR45, 0xa ;  /* 0x0000002d26087291 */ /* 0x000fe2000f8e503f */
[----:B------:R-:W-:Y:S01]  /*1870*/  WARPGROUP.ARRIVE ;  /* 0x00000000000079c5 */ /* 0x000fe20000000000 */
[----:B------:R-:W-:Y:S01]  /*1880*/  ULEA UR9, UR38, UR46, 0xa ;  /* 0x0000002e26097291 */ /* 0x000fe2000f8e503f */
[----:B01----:R-:W-:Y:S01]  /*1890*/  IMAD.U32 R0, RZ, RZ, UR42 ;  /* 0x0000002aff007e24 */ /* 0x003fe2000f8e00ff */
[----:B------:R-:W-:Y:S01]  /*18a0*/  UMOV UR5, 0x40000040 ;  /* 0x4000004000057882 */ /* 0x000fe20000000000 */
[----:B------:R-:W-:-:S02]  /*18b0*/  UMOV UR7, 0x40000040 ;  /* 0x4000004000077882 */ /* 0x000fc40000000000 */
[----:B------:R-:W-:Y:S01]  /*18c0*/  UMOV UR4, UR8 ;  /* 0x0000000800047c82 */ /* 0x000fe20008000000 */
[----:B------:R-:W-:Y:S01]  /*18d0*/  ISETP.GE.AND P1, PT, R0, 0x1, PT ;  /* 0x000000010000780c */ /* 0x000fe20003f26270 */
[----:B------:R-:W-:Y:S02]  /*18e0*/  UMOV UR6, UR9 ;  /* 0x0000000900067c82 */ /* 0x000fe40008000000 */
[----:B------:R-:W-:Y:S01]  /*18f0*/  HGMMA.64x64x8.F32.TF32 R24, gdesc[UR4], RZ, !UPT, gsb0 ;  /* 0x04e00000041879f0 */ /* 0x000fe2000c0028ff */
[----:B------:R-:W-:Y:S02]  /*1900*/  UIADD3 UR4, UR8, 0x2, URZ ;  /* 0x0000000208047890 */ /* 0x000fe4000fffe03f */
[----:B------:R-:W-:Y:S01]  /*1910*/  UIADD3 UR6, UR9, 0x2, URZ ;  /* 0x0000000209067890 */ /* 0x000fe2000fffe03f */
[----:B------:R-:W-:Y:S01]  /*1920*/  UMOV UR5, 0x40000040 ;  /* 0x4000004000057882 */ /* 0x000fe20000000000 */
[----:B------:R-:W-:Y:S01]  /*1930*/  UMOV UR7, 0x40000040 ;  /* 0x4000004000077882 */ /* 0x000fe20000000000 */
[----:B------:R-:W-:-:S02]  /*1940*/  WARPGROUP.DEPBAR.LE gsb0, 0x0 ;  /* 0x00008000000079c5 */ /* 0x000fc40000010000 */
[----:B------:R-:W-:-:S06]  /*1950*/  WARPGROUP.ARRIVE ;  /* 0x00000000000079c5 */ /* 0x000fcc0000000000 */
[----:B------:R-:W-:Y:S01]  /*1960*/  HGMMA.64x64x8.F32.TF32 R24, gdesc[UR4], R24, gsb0 ;  /* 0x04e00000041879f0 */ /* 0x000fe20008002818 */
[----:B------:R-:W-:Y:S02]  /*1970*/  UIADD3 UR4, UR8, 0x4, URZ ;  /* 0x0000000408047890 */ /* 0x000fe4000fffe03f */
[----:B------:R-:W-:Y:S01]  /*1980*/  UIADD3 UR6, UR9, 0x4, URZ ;  /* 0x0000000409067890 */ /* 0x000fe2000fffe03f */
[----:B------:R-:W-:Y:S01]  /*1990*/  UMOV UR5, 0x40000040 ;  /* 0x4000004000057882 */ /* 0x000fe20000000000 */
[----:B------:R-:W-:Y:S01]  /*19a0*/  UMOV UR7, 0x40000040 ;  /* 0x4000004000077882 */ /* 0x000fe20000000000 */
[----:B------:R-:W-:Y:S02]  /*19b0*/  WARPGROUP.DEPBAR.LE gsb0, 0x0 ;  /* 0x00008000000079c5 */ /* 0x000fe40000010000 */
        /* <DEDUP_REMOVED lines=36> */
[----:B------:R-:W-:Y:S03]  /*1c00*/  HGMMA.64x64x8.F32.TF32 R24, gdesc[UR4], R24, gsb0 ;  /* 0x04e00000041879f0 */ /* 0x000fe60008002818 */
[----:B------:R-:W-:Y:S02]  /*1c10*/  WARPGROUP.DEPBAR.LE gsb0, 0x0 ;  /* 0x00008000000079c5 */ /* 0x000fe40000010000 */
[----:B------:R-:W-:Y:S05]  /*1c20*/  @!P1 BRA `(.L_x_21) ;  /* 0x0000000400809947 */ /* 0x000fea0003800000 */
[----:B------:R-:W-:Y:S01]  /*1c30*/  UIADD3 UR8, UR38, 0x1, URZ ;  /* 0x0000000126087890 */ /* 0x000fe2000fffe03f */
[----:B------:R-:W-:Y:S01]  /*1c40*/  IMAD.U32 R0, RZ, RZ, UR42 ;  /* 0x0000002aff007e24 */ /* 0x000fe2000f8e00ff */
[----:B------:R-:W-:Y:S02]  /*1c50*/  UMOV UR9, UR38 ;  /* 0x0000002600097c82 */ /* 0x000fe40008000000 */
[----:B------:R-:W-:-:S04]  /*1c60*/  UISETP.NE.AND UP0, UPT, UR8, 0x7, UPT ;  /* 0x000000070800788c */ /* 0x000fc8000bf05270 */
[----:B------:R-:W-:Y:S02]  /*1c70*/  USEL UR4, URZ, 0x1, UP0 ;  /* 0x000000013f047887 */ /* 0x000fe40008000000 */
[----:B------:R-:W-:Y:S02]  /*1c80*/  USEL UR8, UR8, URZ, UP0 ;  /* 0x0000003f08087287 */ /* 0x000fe40008000000 */
[----:B------:R-:W-:-:S06]  /*1c90*/  ULOP3.LUT UR4, UR39, UR4, URZ, 0x3c, !UPT ;  /* 0x0000000427047292 */ /* 0x000fcc000f8e3c3f */
[----:B------:R-:W-:-:S07]  /*1ca0*/  IMAD.U32 R5, RZ, RZ, UR4 ;  /* 0x00000004ff057e24 */ /* 0x000fce000f8e00ff */
.L_x_28:
[----:B01----:R-:W-:Y:S05]  /*1cb0*/  @!P0 BRA `(.L_x_22) ;  /* 0x0000000000048947 */ /* 0x003fea0003800000 */
[----:B------:R-:W-:Y:S01]  /*1cc0*/  BPT.TRAP 0x1 ;  /* 0x000000040000795c */ /* 0x000fe20000300000 */
.L_x_22:
[----:B------:R-:W-:Y:S01]  /*1cd0*/  ULEA UR4, UR8, UR41, 0x3 ;  /* 0x0000002908047291 */ /* 0x000fe2000f8e183f */
[----:B------:R-:W-:-:S08]  /*1ce0*/  SHF.L.U32 R3, R5, 0x1f, RZ ;  /* 0x0000001f05037819 */ /* 0x000fd000000006ff */
[----:B------:R0:W1:Y:S01]  /*1cf0*/  SYNCS.PHASECHK.TRANS64.TRYWAIT P1, [UR4], R3 ;  /* 0x00000003ff0075a7 */ /* 0x0000620008020144 */
[----:B------:R-:W-:Y:S05]  /*1d00*/  @!P0 BRA `(.L_x_23) ;  /* 0x0000000000048947 */ /* 0x000fea0003800000 */
[----:B------:R-:W-:Y:S01]  /*1d10*/  BPT.TRAP 0x1 ;  /* 0x000000040000795c */ /* 0x000fe20000300000 */
.L_x_23:
[----:B-1----:R-:W-:Y:S05]  /*1d20*/  @P1 BRA `(.L_x_24) ;  /* 0x0000000000081947 */ /* 0x002fea0003800000 */
[----:B------:R-:W1:Y:S02]  /*1d30*/  SYNCS.PHASECHK.TRANS64.TRYWAIT P1, [UR4], R3 ;  /* 0x00000003ff0075a7 */ /* 0x000e640008020144 */
[----:B-1----:R-:W-:Y:S05]  /*1d40*/  @!P1 BRA `(.L_x_25) ;  /* 0x0000004000b89947 */ /* 0x002fea0003800000 */
.L_x_24:
[----:B------:R-:W-:Y:S01]  /*1d50*/  ULEA UR11, UR8, UR45, 0xa ;  /* 0x0000002d080b7291 */ /* 0x000fe2000f8e503f */
[----:B------:R-:W-:Y:S01]  /*1d60*/  WARPGROUP.ARRIVE ;  /* 0x00000000000079c5 */ /* 0x000fe20000000000 */
[----:B------:R-:W-:Y:S01]  /*1d70*/  ULEA UR10, UR8, UR46, 0xa ;  /* 0x0000002e080a7291 */ /* 0x000fe2000f8e503f */
[----:B------:R-:W-:Y:S01]  /*1d80*/  UMOV UR5, 0x40000040 ;  /* 0x4000004000057882 */ /* 0x000fe20000000000 */
[----:B------:R-:W-:-:S03]  /*1d90*/  UMOV UR7, 0x40000040 ;  /* 0x4000004000077882 */ /* 0x000fc60000000000 */
[----:B------:R-:W-:Y:S02]  /*1da0*/  UMOV UR4, UR11 ;  /* 0x0000000b00047c82 */ /* 0x000fe40008000000 */
[----:B------:R-:W-:Y:S02]  /*1db0*/  UMOV UR6, UR10 ;  /* 0x0000000a00067c82 */ /* 0x000fe40008000000 */
[----:B------:R-:W-:Y:S01]  /*1dc0*/  HGMMA.64x64x8.F32.TF32 R24, gdesc[UR4], R24, gsb0 ;  /* 0x04e00000041879f0 */ /* 0x000fe20008002818 */
        /* <DEDUP_REMOVED lines=51> */
[----:B------:R-:W-:Y:S01]  /*2100*/  BPT.TRAP 0x1 ;  /* 0x000000040000795c */ /* 0x000fe20000300000 */
.L_x_26:
[----:B------:R-:W-:Y:S01]  /*2110*/  ULEA UR4, UR9, UR41, 0x3 ;  /* 0x0000002909047291 */ /* 0x000fe2000f8e183f */
[----:B------:R-:W-:-:S03]  /*2120*/  ISETP.GT.U32.AND P1, PT, R23, 0x1, PT ;  /* 0x000000011700780c */ /* 0x000fc60003f24070 */
[----:B------:R-:W-:-:S04]  /*2130*/  UIADD3 UR4, UR4, 0x38, URZ ;  /* 0x0000003804047890 */ /* 0x000fc8000fffe03f */
[----:B------:R-:W-:-:S09]  /*2140*/  UPRMT UR4, URZ, 0x654, UR4 ;  /* 0x000006543f047896 */ /* 0x000fd20008000004 */
[----:B------:R-:W-:Y:S01]  /*2150*/  SYNCS.ARRIVE.TRANS64.RED.A1T0 RZ, [UR4], RZ ;  /* 0x000000ffffff79a7 */ /* 0x000fe20008100404 */
[----:B------:R-:W-:Y:S05]  /*2160*/  @P1 BRA `(.L_x_27) ;  /* 0x0000000000041947 */ /* 0x000fea0003800000 */
[----:B------:R-:W-:Y:S01]  /*2170*/  BPT.TRAP 0x1 ;  /* 0x000000040000795c */ /* 0x000fe20000300000 */
.L_x_27:
[----:B------:R-:W-:Y:S01]  /*2180*/  UIADD3 UR8, UR8, 0x1, URZ ;  /* 0x0000000108087890 */ /* 0x000fe2000fffe03f */
[C---:B------:R-:W-:Y:S01]  /*2190*/  ISETP.GT.AND P1, PT, R0.reuse, 0x1, PT ;  /* 0x000000010000780c */ /* 0x040fe20003f24270 */
[----:B------:R-:W-:Y:S01]  /*21a0*/  UIADD3 UR9, UR9, 0x1, URZ ;  /* 0x0000000109097890 */ /* 0x000fe2000fffe03f */
[----:B------:R-:W-:Y:S01]  /*21b0*/  VIADD R0, R0, 0xffffffff ;  /* 0xffffffff00007836 */ /* 0x000fe20000000000 */
[----:B------:R-:W-:Y:S02]  /*21c0*/  UISETP.NE.AND UP0, UPT, UR8, 0x7, UPT ;  /* 0x000000070800788c */ /* 0x000fe4000bf05270 */
[----:B------:R-:W-:Y:S02]  /*21d0*/  UISETP.NE.AND UP1, UPT, UR9, 0x7, UPT ;  /* 0x000000070900788c */ /* 0x000fe4000bf25270 */
[----:B------:R-:W-:Y:S02]  /*21e0*/  USEL UR4, URZ, 0x1, UP0 ;  /* 0x000000013f047887 */ /* 0x000fe40008000000 */
[----:B------:R-:W-:-:S02]  /*21f0*/  USEL UR8, UR8, URZ, UP0 ;  /* 0x0000003f08087287 */ /* 0x000fc40008000000 */
[----:B------:R-:W-:Y:S02]  /*2200*/  USEL UR9, UR9, URZ, UP1 ;  /* 0x0000003f09097287 */ /* 0x000fe40008800000 */
[----:B------:R-:W-:Y:S01]  /*2210*/  LOP3.LUT R5, R5, UR4, RZ, 0x3c, !PT ;  /* 0x0000000405057c12 */ /* 0x000fe2000f8e3cff */
[----:B------:R-:W-:Y:S09]  /*2220*/  @P1 BRA `(.L_x_28) ;  /* 0xfffffff800a01947 */ /* 0x000ff2000383ffff */
.L_x_21:
[----:B------:R-:W2:Y:S01]  /*2230*/  LDC R0, c[0x0][0x28c] ;  /* 0x0000a300ff007b82 */ /* 0x000ea20000000800 */
[----:B01----:R-:W-:-:S04]  /*2240*/  IMAD.U32 R3, RZ, RZ, UR49 ;  /* 0x00000031ff037e24 */ /* 0x003fc8000f8e00ff */
[----:B------:R0:W-:Y:S01]  /*2250*/  SYNCS.ARRIVE.TRANS64.A1T0 RZ, [R3+UR48], RZ ;  /* 0x000000ff03ff79a7 */ /* 0x0001e20008100030 */
[----:B--2---:R-:W-:-:S13]  /*2260*/  ISETP.GE.AND P1, PT, R0, 0x1, PT ;  /* 0x000000010000780c */ /* 0x004fda0003f26270 */
[----:B0-----:R-:W-:Y:S05]  /*2270*/  @!P1 BRA `(.L_x_29) ;  /* 0x00000000003c9947 */ /* 0x001fea0003800000 */
[----:B------:R-:W-:Y:S05]  /*2280*/  @!P0 BRA `(.L_x_30) ;  /* 0x0000000000048947 */ /* 0x000fea0003800000 */
[----:B------:R-:W-:Y:S01]  /*2290*/  BPT.TRAP 0x1 ;  /* 0x000000040000795c */ /* 0x000fe20000300000 */
.L_x_30:
[----:B------:R-:W-:Y:S01]  /*22a0*/  UIADD3 UR6, UR38, UR42, URZ ;  /* 0x0000002a26067290 */ /* 0x000fe2000fffe03f */
[----:B------:R-:W-:-:S03]  /*22b0*/  ISETP.GT.U32.AND P0, PT, R23, 0x1, PT ;  /* 0x000000011700780c */ /* 0x000fc60003f04070 */
[----:B------:R-:W-:-:S04]  /*22c0*/  UIMAD.WIDE.U32 UR4, UR6, 0x24924925, URZ ;  /* 0x24924925060478a5 */ /* 0x000fc8000f8e003f */
[----:B------:R-:W-:-:S04]  /*22d0*/  UIADD3 UR4, UR6, -UR5, URZ ;  /* 0x8000000506047290 */ /* 0x000fc8000fffe03f */
[----:B------:R-:W-:-:S04]  /*22e0*/  ULEA.HI UR4, UR4, UR5, URZ, 0x1f ;  /* 0x0000000504047291 */ /* 0x000fc8000f8ff83f */
[----:B------:R-:W-:-:S04]  /*22f0*/  USHF.R.U32.HI UR4, URZ, 0x2, UR4 ;  /* 0x000000023f047899 */ /* 0x000fc80008011604 */
[----:B------:R-:W-:-:S04]  /*2300*/  UIMAD UR4, UR4, -0x7, UR6 ;  /* 0xfffffff9040478a4 */ /* 0x000fc8000f8e0206 */
[----:B------:R-:W-:-:S04]  /*2310*/  ULEA UR4, UR4, UR41, 0x3 ;  /* 0x0000002904047291 */ /* 0x000fc8000f8e183f */
[----:B------:R-:W-:-:S04]  /*2320*/  UIADD3 UR4, UR4, 0x38, URZ ;  /* 0x0000003804047890 */ /* 0x000fc8000fffe03f */
[----:B------:R-:W-:-:S09]  /*2330*/  UPRMT UR4, URZ, 0x654, UR4 ;  /* 0x000006543f047896 */ /* 0x000fd20008000004 */
[----:B------:R-:W-:Y:S01]  /*2340*/  SYNCS.ARRIVE.TRANS64.RED.A1T0 RZ, [UR4], RZ ;  /* 0x000000ffffff79a7 */ /* 0x000fe20008100404 */
[----:B------:R-:W-:Y:S05]  /*2350*/  @P0 BRA `(.L_x_29) ;  /* 0x0000000000040947 */ /* 0x000fea0003800000 */
[----:B------:R-:W-:Y:S01]  /*2360*/  BPT.TRAP 0x1 ;  /* 0x000000040000795c */ /* 0x000fe20000300000 */
.L_x_29:
[----:B------:R-:W-:Y:S01]  /*2370*/  SHF.L.U32 R0, R73, 0x1f, RZ ;  /* 0x0000001f49007819 */ /* 0x000fe200000006ff */
[----:B------:R-:W-:Y:S01]  /*2380*/  UISETP.GE.U32.AND UP1, UPT, UR47, 0x7, UPT ;  /* 0x000000072f00788c */ /* 0x000fe2000bf26070 */
[----:B------:R-:W-:Y:S01]  /*2390*/  SHF.R.S32.HI R9, RZ, 0x1f, R19 ;  /* 0x0000001fff097819 */ /* 0x000fe20000011413 */
[----:B------:R-:W-:Y:S01]  /*23a0*/  UIADD3 UR38, UR38, UR47, URZ ;  /* 0x0000002f26267290 */ /* 0x000fe2000fffe03f */
[----:B------:R-:W0:Y:S03]  /*23b0*/  SYNCS.PHASECHK.TRANS64.TRYWAIT P0, [UR43+0x8], R0 ;  /* 0x00000800ff0075a7 */ /* 0x000e26000800016b */
[----:B------:R-:W-:-:S04]  /*23c0*/  UISETP.GT.U32.AND UP0, UPT, UR38, 0x6, UPT ;  /* 0x000000062600788c */ /* 0x000fc8000bf04070 */
[----:B------:R-:W-:Y:S02]  /*23d0*/  UISETP.LT.U32.AND UP0, UPT, UR47, 0x7, UP0 ;  /* 0x000000072f00788c */ /* 0x000fe40008701070 */
[----:B------:R-:W-:Y:S02]  /*23e0*/  @UP1 UIMAD.WIDE.U32 UR4, UR38, 0x24924925, URZ ;  /* 0x24924925260418a5 */ /* 0x000fe4000f8e003f */
[----:B------:R-:W-:Y:S02]  /*23f0*/  USEL UR6, URZ, 0x1, !UP0 ;  /* 0x000000013f067887 */ /* 0x000fe4000c000000 */
[----:B------:R-:W-:Y:S02]  /*2400*/  @UP1 UIADD3 UR4, UR38, -UR5, URZ ;  /* 0x8000000526041290 */ /* 0x000fe4000fffe03f */
[----:B------:R-:W-:Y:S02]  /*2410*/  ULOP3.LUT UR39, UR39, UR6, URZ, 0x3c, !UPT ;  /* 0x0000000627277292 */ /* 0x000fe4000f8e3c3f */
[----:B------:R-:W-:-:S04]  /*2420*/  @UP1 ULEA.HI UR4, UR4, UR5, URZ, 0x1f ;  /* 0x0000000504041291 */ /* 0x000fc8000f8ff83f */
[----:B------:R-:W-:-:S04]  /*2430*/  @UP1 USHF.R.U32.HI UR4, URZ, 0x2, UR4 ;  /* 0x000000023f041899 */ /* 0x000fc80008011604 */
[----:B------:R-:W-:Y:S01]  /*2440*/  @UP1 ULOP3.LUT UR39, UR39, 0x1, UR4, 0x78, !UPT ;  /* 0x0000000127271892 */ /* 0x000fe2000f8e7804 */
[----:B0-----:R-:W-:Y:S11]  /*2450*/  @!P0 BRA `(.L_x_31) ;  /* 0x0000003c000c8947 */ /* 0x001ff60003800000 */
.L_x_124:
[----:B------:R-:W-:Y:S01]  /*2460*/  ULDC.64 UR4, c[0x0][0x5d0] ;  /* 0x0001740000047ab9 */ /* 0x000fe20000000a00 */
[----:B------:R-:W-:Y:S01]  /*2470*/  ULDC UR6, c[0x0][0x284] ;  /* 0x0000a10000067ab9 */ /* 0x000fe20000000800 */
[----:B0-----:R-:W-:Y:S02]  /*2480*/  IMAD R0, R9, UR4, RZ ;  /* 0x0000000409007c24 */ /* 0x001fe4000f8e02ff */
[----:B------:R-:W-:Y:S02]  /*2490*/  IMAD.SHL.U32 R12, R18, 0x40, RZ ;  /* 0x00000040120c7824 */ /* 0x000fe400078e00ff */
[C---:B------:R-:W-:Y:S02]  /*24a0*/  IMAD R3, R19.reuse, UR5, R0 ;  /* 0x0000000513037c24 */ /* 0x040fe4000f8e0200 */
[----:B------:R-:W-:Y:S01]  /*24b0*/  IMAD.SHL.U32 R0, R22, 0x40, RZ ;  /* 0x0000004016007824 */ /* 0x000fe200078e00ff */
[----:B------:R-:W-:Y:S01]  /*24c0*/  SHF.R.S32.HI R13, RZ, 0x1f, R12 ;  /* 0x0000001fff0d7819 */ /* 0x000fe2000001140c */
[----:B------:R-:W-:Y:S01]  /*24d0*/  IMAD.WIDE.U32 R4, R19, UR4, R60 ;  /* 0x0000000413047c25 */ /* 0x000fe2000f8e003c */
[----:B------:R-:W-:-:S02]  /*24e0*/  ULDC.64 UR4, c[0x0][0x5c8] ;  /* 0x0001720000047ab9 */ /* 0x000fc40000000a00 */
[----:B------:R-:W-:Y:S01]  /*24f0*/  ISETP.GE.AND P0, PT, R0, UR6, PT ;  /* 0x0000000600007c0c */ /* 0x000fe2000bf06270 */
[----:B------:R-:W-:Y:S01]  /*2500*/  ULDC UR6, c[0x0][0x288] ;  /* 0x0000a20000067ab9 */ /* 0x000fe20000000800 */
[----:B------:R-:W-:Y:S01]  /*2510*/  IADD3 R4, P1, R12, R4, RZ ;  /* 0x000000040c047210 */ /* 0x000fe20007f3e0ff */
[----:B------:R-:W-:Y:S01]  /*2520*/  IMAD.WIDE R20, R22, 0x40, R58 ;  /* 0x0000004016147825 */ /* 0x000fe200078e023a */
[----:B------:R-:W-:Y:S02]  /*2530*/  ISETP.GE.OR P0, PT, R12, UR6, P0 ;  /* 0x000000060c007c0c */ /* 0x000fe40008706670 */
[----:B------:R-:W-:Y:S01]  /*2540*/  IADD3.X R5, R13, R5, R3, P1, !PT ;  /* 0x000000050d057210 */ /* 0x000fe20000ffe403 */
[----:B------:R-:W-:-:S04]  /*2550*/  IMAD R7, R21, UR4, RZ ;  /* 0x0000000415077c24 */ /* 0x000fc8000f8e02ff */
[C---:B------:R-:W-:Y:S02]  /*2560*/  IMAD R7, R20.reuse, UR5, R7 ;  /* 0x0000000514077c24 */ /* 0x040fe4000f8e0207 */
[----:B------:R-:W-:-:S04]  /*2570*/  IMAD.WIDE.U32 R70, R20, UR4, R4 ;  /* 0x0000000414467c25 */ /* 0x000fc8000f8e0004 */
[----:B------:R-:W-:Y:S05]  /*2580*/  @P0 BRA `(.L_x_32) ;  /* 0x0000002000540947 */ /* 0x000fea0003800000 */
[----:B-----5:R-:W-:Y:S01]  /*2590*/  FSETP.NEU.AND P1, PT, R57, RZ, PT ;  /* 0x000000ff3900720b */ /* 0x020fe20003f2d000 */
[----:B------:R-:W-:Y:S01]  /*25a0*/  IMAD.IADD R22, R65, 0x1, -R12 ;  /* 0x0000000141167824 */ /* 0x000fe200078e0a0c */
[----:B------:R-:W-:Y:S01]  /*25b0*/  BSSY B0, `(.L_x_32) ;  /* 0x0000212000007945 */ /* 0x000fe20003800000 */
[----:B------:R-:W-:Y:S02]  /*25c0*/  IMAD.IADD R0, R69, 0x1, -R0 ;  /* 0x0000000145007824 */ /* 0x000fe400078e0a00 */
[----:B------:R-:W-:Y:S01]  /*25d0*/  IMAD.IADD R7, R71, 0x1, R7 ;  /* 0x0000000147077824 */ /* 0x000fe200078e0207 */
[----:B------:R-:W-:-:S04]  /*25e0*/  ISETP.GT.AND P0, PT, R22, RZ, PT ;  /* 0x000000ff1600720c */ /* 0x000fc80003f04270 */
[----:B------:R-:W-:-:S03]  /*25f0*/  ISETP.GT.AND P2, PT, R0, RZ, P0 ;  /* 0x000000ff0000720c */ /* 0x000fc60000744270 */
[----:B------:R-:W-:Y:S10]  /*2600*/  @!P1 BRA `(.L_x_33) ;  /* 0x0000001400d89947 */ /* 0x000ff40003800000 */
[----:B------:R-:W0:Y:S01]  /*2610*/  LDC.64 R74, c[0x0][0x5b8] ;  /* 0x00016e00ff4a7b82 */ /* 0x000e220000000a00 */
[----:B------:R-:W-:-:S07]  /*2620*/  ULDC.64 UR4, c[0x0][0x5c0] ;  /* 0x0001700000047ab9 */ /* 0x000fce0000000a00 */
[----:B------:R-:W1:Y:S08]  /*2630*/  LDC.64 R76, c[0x0][0x5b0] ;  /* 0x00016c00ff4c7b82 */ /* 0x000e700000000a00 */
[----:B------:R-:W2:Y:S01]  /*2640*/  LDC.64 R78, c[0x0][0x5a8] ;  /* 0x00016a00ff4e7b82 */ /* 0x000ea20000000a00 */
[-C--:B0-----:R-:W-:Y:S02]  /*2650*/  IMAD R6, R9, R74.reuse, RZ ;  /* 0x0000004a09067224 */ /* 0x081fe400078e02ff */
[----:B------:R-:W-:-:S04]  /*2660*/  IMAD.WIDE.U32 R4, R19, R74, R60 ;  /* 0x0000004a13047225 */ /* 0x000fc800078e003c */
[----:B------:R-:W-:Y:S01]  /*2670*/  IMAD R71, R19, R75, R6 ;  /* 0x0000004b13477224 */ /* 0x000fe200078e0206 */
[----:B------:R-:W-:Y:S01]  /*2680*/  IADD3 R8, P1, R12, R4, RZ ;  /* 0x000000040c087210 */ /* 0x000fe20007f3e0ff */
[----:B-1----:R-:W-:-:S03]  /*2690*/  IMAD R3, R21, R76, RZ ;  /* 0x0000004c15037224 */ /* 0x002fc600078e02ff */
[----:B------:R-:W-:Y:S01]  /*26a0*/  IADD3.X R9, R13, R5, R71, P1, !PT ;  /* 0x000000050d097210 */ /* 0x000fe20000ffe447 */
[C---:B------:R-:W-:Y:S02]  /*26b0*/  IMAD R21, R20.reuse, R77, R3 ;  /* 0x0000004d14157224 */ /* 0x040fe400078e0203 */
[----:B------:R-:W-:-:S04]  /*26c0*/  IMAD.WIDE.U32 R4, R20, R76, R8 ;  /* 0x0000004c14047225 */ /* 0x000fc800078e0008 */
[----:B------:R-:W-:Y:S01]  /*26d0*/  IMAD.IADD R3, R5, 0x1, R21 ;  /* 0x0000000105037824 */ /* 0x000fe200078e0215 */
[----:B--2---:R-:W-:-:S04]  /*26e0*/  LEA R10, P1, R4, R78, 0x2 ;  /* 0x0000004e040a7211 */ /* 0x004fc800078210ff */
[----:B------:R-:W-:-:S05]  /*26f0*/  LEA.HI.X R11, R4, R79, R3, 0x2, P1 ;  /* 0x0000004f040b7211 */ /* 0x000fca00008f1403 */
[----:B------:R0:W2:Y:S01]  /*2700*/  @P2 LDG.E.LTC128B R3, desc[UR36][R10.64] ;  /* 0x000000240a032981 */ /* 0x0000a2000c1e1920 */
[----:B------:R-:W-:Y:S01]  /*2710*/  IMAD.WIDE.U32 R4, R20, R76, R12 ;  /* 0x0000004c14047225 */ /* 0x000fe200078e000c */
[----:B------:R-:W-:Y:S01]  /*2720*/  LEA R6, P3, R70, UR4, 0x2 ;  /* 0x0000000446067c11 */ /* 0x000fe2000f8610ff */
[----:B------:R-:W-:Y:S01]  /*2730*/  BSSY B1, `(.L_x_34) ;  /* 0x0000014000017945 */ /* 0x000fe20003800000 */
[----:B------:R-:W-:Y:S02]  /*2740*/  IADD3 R14, P1, R60, R4, RZ ;  /* 0x000000043c0e7210 */ /* 0x000fe40007f3e0ff */
[----:B------:R-:W-:Y:S02]  /*2750*/  LEA.HI.X R7, R70, UR5, R7, 0x2, P3 ;  /* 0x0000000546077c11 */ /* 0x000fe400098f1407 */
[----:B------:R-:W-:Y:S01]  /*2760*/  IADD3.X R15, R61, R21, R5, P1, !PT ;  /* 0x000000153d0f7210 */ /* 0x000fe20000ffe405 */
[----:B0-----:R-:W-:Y:S01]  /*2770*/  IMAD.SHL.U32 R10, R76, 0x8, RZ ;  /* 0x000000084c0a7824 */ /* 0x001fe200078e00ff */
[----:B------:R-:W-:-:S02]  /*2780*/  ISETP.GT.AND P1, PT, R22, 0x1, PT ;  /* 0x000000011600780c */ /* 0x000fc40003f24270 */
[----:B------:R-:W-:Y:S01]  /*2790*/  SHF.L.U64.HI R11, R76, 0x3, R77 ;  /* 0x000000034c0b7819 */ /* 0x000fe2000001024d */
[----:B------:R-:W-:Y:S01]  /*27a0*/  IMAD.WIDE.U32 R14, R19, R74, R14 ;  /* 0x0000004a130e7225 */ /* 0x000fe200078e000e */
[----:B------:R-:W-:-:S03]  /*27b0*/  ISETP.GT.AND P3, PT, R0, RZ, P1 ;  /* 0x000000ff0000720c */ /* 0x000fc60000f64270 */
[----:B------:R-:W-:Y:S01]  /*27c0*/  IMAD.WIDE.U32 R10, R20, R76, R10 ;  /* 0x0000004c140a7225 */ /* 0x000fe200078e000a */
[----:B--2---:R-:W-:-:S05]  /*27d0*/  LOP3.LUT R4, R3, 0xffffe000, RZ, 0xc0, !PT ;  /* 0xffffe00003047812 */ /* 0x004fca00078ec0ff */
[----:B------:R-:W-:Y:S01]  /*27e0*/  FMUL R5, R4, R57 ;  /* 0x0000003904057220 */ /* 0x000fe20000400000 */
[----:B------:R-:W-:-:S03]  /*27f0*/  LEA R4, P4, R14, R78, 0x2 ;  /* 0x0000004e0e047211 */ /* 0x000fc600078810ff */
[----:B------:R-:W-:Y:S01]  /*2800*/  FFMA R75, R24, R56, R5 ;  /* 0x00000038184b7223 */ /* 0x000fe20000000005 */
[----:B------:R-:W-:-:S04]  /*2810*/  IMAD.IADD R5, R71, 0x1, R15 ;  /* 0x0000000147057824 */ /* 0x000fc800078e020f */
[----:B------:R-:W-:Y:S02]  /*2820*/  F2FP.TF32.F32.PACK_B R75, R75 ;  /* 0x0000004bff4b723e */ /* 0x000fe400024050ff */
[----:B------:R-:W-:-:S03]  /*2830*/  LEA.HI.X R5, R14, R79, R5, 0x2, P4 ;  /* 0x0000004f0e057211 */ /* 0x000fc600020f1405 */
[----:B------:R0:W-:Y:S01]  /*2840*/  @P2 STG.E desc[UR36][R6.64], R75 ;  /* 0x0000004b06002986 */ /* 0x0001e2000c101924 */
[----:B------:R-:W-:Y:S05]  /*2850*/  @!P3 BRA `(.L_x_35) ;  /* 0x000000000004b947 */ /* 0x000fea0003800000 */
[----:B------:R1:W5:Y:S02]  /*2860*/  LDG.E.LTC128B R3, desc[UR36][R4.64+0x4] ;  /* 0x0000042404037981 */ /* 0x000364000c1e1920 */
.L_x_35:
[----:B------:R-:W-:Y:S05]  /*2870*/  BSYNC B1 ;  /* 0x0000000000017941 */ /* 0x000fea0003800000 */
.L_x_34:
[----:B-----5:R-:W-:Y:S01]  /*2880*/  LOP3.LUT R14, R3, 0xffffe000, RZ, 0xc0, !PT ;  /* 0xffffe000030e7812 */ /* 0x020fe200078ec0ff */
[----:B------:R-:W-:Y:S01]  /*2890*/  IMAD.IADD R21, R21, 0x1, R11 ;  /* 0x0000000115157824 */ /* 0x000fe200078e020b */
[----:B------:R-:W-:Y:S01]  /*28a0*/  IADD3 R8, P2, R8, R10, RZ ;  /* 0x0000000a08087210 */ /* 0x000fe20007f5e0ff */
[----:B------:R-:W-:Y:S01]  /*28b0*/  IMAD.MOV.U32 R18, RZ, RZ, R3 ;  /* 0x000000ffff127224 */ /* 0x000fe200078e0003 */
[----:B------:R-:W-:Y:S01]  /*28c0*/  ISETP.GT.AND P0, PT, R0, 0x8, P0 ;  /* 0x000000080000780c */ /* 0x000fe20000704270 */
[----:B------:R-:W-:Y:S02]  /*28d0*/  FMUL R14, R14, R57 ;  /* 0x000000390e0e7220 */ /* 0x000fe40000400000 */
[----:B------:R-:W-:Y:S02]  /*28e0*/  IMAD.X R9, R21, 0x1, R9, P2 ;  /* 0x0000000115097824 */ /* 0x000fe400010e0609 */
[----:B------:R-:W-:Y:S01]  /*28f0*/  FFMA R25, R25, R56, R14 ;  /* 0x0000003819197223 */ /* 0x000fe2000000000e */
[----:B------:R-:W-:-:S04]  /*2900*/  LEA R14, P2, R8, R78, 0x2 ;  /* 0x0000004e080e7211 */ /* 0x000fc800078410ff */
[----:B------:R-:W-:Y:S02]  /*2910*/  F2FP.TF32.F32.PACK_B R25, R25 ;  /* 0x00000019ff19723e */ /* 0x000fe400024050ff */
[----:B------:R-:W-:-:S03]  /*2920*/  LEA.HI.X R15, R8, R79, R9, 0x2, P2 ;  /* 0x0000004f080f7211 */ /* 0x000fc600010f1409 */
[----:B------:R2:W-:Y:S04]  /*2930*/  @P3 STG.E desc[UR36][R6.64+0x4], R25 ;  /* 0x0000041906003986 */ /* 0x0005e8000c101924 */
[----:B------:R-:W3:Y:S01]  /*2940*/  @P0 LDG.E.LTC128B R18, desc[UR36][R14.64] ;  /* 0x000000240e120981 */ /* 0x000ee2000c1e1920 */
[----:B------:R-:W-:Y:S01]  /*2950*/  IADD3 R12, P2, P3, R60, R10, R12 ;  /* 0x0000000a3c0c7210 */ /* 0x000fe20007b5e00c */
[----:B------:R-:W-:Y:S01]  /*2960*/  BSSY B1, `(.L_x_36) ;  /* 0x0000011000017945 */ /* 0x000fe20003800000 */
[C---:B------:R-:W-:Y:S02]  /*2970*/  SHF.L.U64.HI R9, R62.reuse, 0x2, R63 ;  /* 0x000000023e097819 */ /* 0x040fe4000001023f */
[----:B------:R-:W-:Y:S02]  /*2980*/  IADD3.X R13, R61, R21, R13, P2, P3 ;  /* 0x000000153d0d7210 */ /* 0x000fe400017e640d */
[----:B------:R-:W-:-:S02]  /*2990*/  LEA R10, P2, R62, R6, 0x2 ;  /* 0x000000063e0a7211 */ /* 0x000fc400078410ff */
[----:B------:R-:W-:Y:S01]  /*29a0*/  ISETP.GT.AND P1, PT, R0, 0x8, P1 ;  /* 0x000000080000780c */ /* 0x000fe20000f24270 */
[----:B------:R-:W-:-:S04]  /*29b0*/  IMAD.WIDE.U32 R12, R19, R74, R12 ;  /* 0x0000004a130c7225 */ /* 0x000fc800078e000c */
[----:B------:R-:W-:Y:S01]  /*29c0*/  IMAD.X R11, R9, 0x1, R7, P2 ;  /* 0x00000001090b7824 */ /* 0x000fe200010e0607 */
[----:B---3--:R-:W-:-:S05]  /*29d0*/  LOP3.LUT R8, R18, 0xffffe000, RZ, 0xc0, !PT ;  /* 0xffffe00012087812 */ /* 0x008fca00078ec0ff */
        /* <DEDUP_REMOVED lines=9> */
.L_x_37:
[----:B------:R-:W-:Y:S05]  /*2a70*/  BSYNC B1 ;  /* 0x0000000000017941 */ /* 0x000fea0003800000 */
.L_x_36:
[----:B-----5:R-:W-:Y:S01]  /*2a80*/  LOP3.LUT R12, R18, 0xffffe000, RZ, 0xc0, !PT ;  /* 0xffffe000120c7812 */ /* 0x020fe200078ec0ff */
[----:B------:R-:W-:Y:S01]  /*2a90*/  BSSY B1, `(.L_x_38) ;  /* 0x0000009000017945 */ /* 0x000fe20003800000 */
[----:B------:R-:W-:-:S03]  /*2aa0*/  ISETP.GT.AND P0, PT, R22, 0x8, PT ;  /* 0x000000081600780c */ /* 0x000fc60003f04270 */
[----:B------:R-:W-:Y:S01]  /*2ab0*/  FMUL R12, R12, R57 ;  /* 0x000000390c0c7220 */ /* 0x000fe20000400000 */
[----:B------:R-:W-:-:S03]  /*2ac0*/  ISETP.GT.AND P2, PT, R0, RZ, P0 ;  /* 0x000000ff0000720c */ /* 0x000fc60000744270 */
[----:B------:R-:W-:-:S05]  /*2ad0*/  FFMA R27, R27, R56, R12 ;  /* 0x000000381b1b7223 */ /* 0x000fca000000000c */
[----:B------:R-:W-:-:S05]  /*2ae0*/  F2FP.TF32.F32.PACK_B R27, R27 ;  /* 0x0000001bff1b723e */ /* 0x000fca00024050ff */
[----:B------:R4:W-:Y:S01]  /*2af0*/  @P1 STG.E desc[UR36][R10.64+0x4], R27 ;  /* 0x0000041b0a001986 */ /* 0x0009e2000c101924 */
[----:B------:R-:W-:Y:S05]  /*2b00*/  @!P2 BRA `(.L_x_39) ;  /* 0x000000000004a947 */ /* 0x000fea0003800000 */
[----:B------:R0:W5:Y:S02]  /*2b10*/  LDG.E.LTC128B R18, desc[UR36][R4.64+0x20] ;  /* 0x0000202404127981 */ /* 0x000164000c1e1920 */
.L_x_39:
[----:B------:R-:W-:Y:S05]  /*2b20*/  BSYNC B1 ;  /* 0x0000000000017941 */ /* 0x000fea0003800000 */
.L_x_38:
        /* <DEDUP_REMOVED lines=10> */
.L_x_41:
[----:B------:R-:W-:Y:S05]  /*2bd0*/  BSYNC B1 ;  /* 0x0000000000017941 */ /* 0x000fea0003800000 */
.L_x_40:
[----:B-----5:R-:W-:Y:S01]  /*2be0*/  LOP3.LUT R12, R18, 0xffffe000, RZ, 0xc0, !PT ;  /* 0xffffe000120c7812 */ /* 0x020fe200078ec0ff */
[----:B------:R-:W-:Y:S01]  /*2bf0*/  BSSY B1, `(.L_x_42) ;  /* 0x0000008000017945 */ /* 0x000fe20003800000 */
[----:B------:R-:W-:-:S03]  /*2c00*/  ISETP.GT.AND P0, PT, R0, 0x8, P0 ;  /* 0x000000080000780c */ /* 0x000fc60000704270 */
[----:B------:R-:W-:-:S04]  /*2c10*/  FMUL R12, R12, R57 ;  /* 0x000000390c0c7220 */ /* 0x000fc80000400000 */
[----:B------:R-:W-:-:S05]  /*2c20*/  FFMA R29, R29, R56, R12 ;  /* 0x000000381d1d7223 */ /* 0x000fca000000000c */
[----:B------:R-:W-:-:S05]  /*2c30*/  F2FP.TF32.F32.PACK_B R29, R29 ;  /* 0x0000001dff1d723e */ /* 0x000fca00024050ff */
[----:B------:R0:W-:Y:S01]  /*2c40*/  @P3 STG.E desc[UR36][R6.64+0x24], R29 ;  /* 0x0000241d06003986 */ /* 0x0001e2000c101924 */
[----:B------:R-:W-:Y:S05]  /*2c50*/  @!P0 BRA `(.L_x_43) ;  /* 0x0000000000048947 */ /* 0x000fea0003800000 */
[----:B------:R0:W5:Y:S02]  /*2c60*/  LDG.E.LTC128B R18, desc[UR36][R8.64+0x20] ;  /* 0x0000202408127981 */ /* 0x000164000c1e1920 */
.L_x_43:
[----:B------:R-:W-:Y:S05]  /*2c70*/  BSYNC B1 ;  /* 0x0000000000017941 */ /* 0x000fea0003800000 */
.L_x_42:
[----:B-----5:R-:W-:Y:S01]  /*2c80*/  LOP3.LUT R12, R18, 0xffffe000, RZ, 0xc0, !PT ;  /* 0xffffe000120c7812 */ /* 0x020fe200078ec0ff */
[----:B------:R-:W-:Y:S01]  /*2c90*/  BSSY B1, `(.L_x_44) ;  /* 0x0000008000017945 */ /* 0x000fe20003800000 */
[----:B------:R-:W-:-:S03]  /*2ca0*/  ISETP.GT.AND P1, PT, R0, 0x8, P1 ;  /* 0x000000080000780c */ /* 0x000fc60000f24270 */
[----:B0-----:R-:W-:-:S04]  /*2cb0*/  FMUL R3, R12, R57 ;  /* 0x000000390c037220 */ /* 0x001fc80000400000 */
[----:B------:R-:W-:-:S05]  /*2cc0*/  FFMA R3, R30, R56, R3 ;  /* 0x000000381e037223 */ /* 0x000fca0000000003 */
[----:B------:R-:W-:-:S05]  /*2cd0*/  F2FP.TF32.F32.PACK_B R3, R3 ;  /* 0x00000003ff03723e */ /* 0x000fca00024050ff */
[----:B------:R0:W-:Y:S01]  /*2ce0*/  @P0 STG.E desc[UR36][R10.64+0x20], R3 ;  /* 0x000020030a000986 */ /* 0x0001e2000c101924 */
[----:B------:R-:W-:Y:S05]  /*2cf0*/  @!P1 BRA `(.L_x_45) ;  /* 0x0000000000049947 */ /* 0x000fea0003800000 */
[----:B------:R0:W5:Y:S02]  /*2d00*/  LDG.E.LTC128B R18, desc[UR36][R8.64+0x24] ;  /* 0x0000242408127981 */ /* 0x000164000c1e1920 */
.L_x_45:
[----:B------:R-:W-:Y:S05]  /*2d10*/  BSYNC B1 ;  /* 0x0000000000017941 */ /* 0x000fea0003800000 */
.L_x_44:
        /* <DEDUP_REMOVED lines=10> */
.L_x_47:
[----:B------:R-:W-:Y:S05]  /*2dc0*/  BSYNC B1 ;  /* 0x0000000000017941 */ /* 0x000fea0003800000 */
.L_x_46:
[----:B-----5:R-:W-:Y:S01]  /*2dd0*/  LOP3.LUT R12, R18, 0xffffe000, RZ, 0xc0, !PT ;  /* 0xffffe000120c7812 */ /* 0x020fe200078ec0ff */
[----:B------:R-:W-:Y:S01]  /*2de0*/  BSSY B1, `(.L_x_48) ;  /* 0x0000009000017945 */ /* 0x000fe20003800000 */
[----:B------:R-:W-:-:S03]  /*2df0*/  ISETP.GT.AND P1, PT, R22, 0x11, PT ;  /* 0x000000111600780c */ /* 0x000fc60003f24270 */
[----:B0-----:R-:W-:Y:S01]  /*2e00*/  FMUL R3, R12, R57 ;  /* 0x000000390c037220 */ /* 0x001fe20000400000 */
[----:B------:R-:W-:-:S03]  /*2e10*/  ISETP.GT.AND P3, PT, R0, RZ, P1 ;  /* 0x000000ff0000720c */ /* 0x000fc60000f64270 */
[----:B------:R-:W-:-:S05]  /*2e20*/  FFMA R3, R32, R56, R3 ;  /* 0x0000003820037223 */ /* 0x000fca0000000003 */
[----:B------:R-:W-:-:S05]  /*2e30*/  F2FP.TF32.F32.PACK_B R3, R3 ;  /* 0x00000003ff03723e */ /* 0x000fca00024050ff */
[----:B------:R0:W-:Y:S01]  /*2e40*/  @P2 STG.E desc[UR36][R6.64+0x40], R3 ;  /* 0x0000400306002986 */ /* 0x0001e2000c101924 */
[----:B------:R-:W-:Y:S05]  /*2e50*/  @!P3 BRA `(.L_x_49) ;  /* 0x000000000004b947 */ /* 0x000fea0003800000 */
[----:B------:R0:W5:Y:S02]  /*2e60*/  LDG.E.LTC128B R18, desc[UR36][R4.64+0x44] ;  /* 0x0000442404127981 */ /* 0x000164000c1e1920 */
.L_x_49:
[----:B------:R-:W-:Y:S05]  /*2e70*/  BSYNC B1 ;  /* 0x0000000000017941 */ /* 0x000fea0003800000 */
.L_x_48:
        /* <DEDUP_REMOVED lines=9> */
.L_x_51:
[----:B------:R-:W-:Y:S05]  /*2f10*/  BSYNC B1 ;  /* 0x0000000000017941 */ /* 0x000fea0003800000 */
.L_x_50:
        /* <DEDUP_REMOVED lines=9> */
.L_x_53:
[----:B------:R-:W-:Y:S05]  /*2fb0*/  BSYNC B1 ;  /* 0x0000000000017941 */ /* 0x000fea0003800000 */
.L_x_52:
        /* <DEDUP_REMOVED lines=10> */
.L_x_55:
[----:B------:R-:W-:Y:S05]  /*3060*/  BSYNC B1 ;  /* 0x0000000000017941 */ /* 0x000fea0003800000 */
.L_x_54:
        /* <DEDUP_REMOVED lines=10> */
.L_x_57:
[----:B------:R-:W-:Y:S05]  /*3110*/  BSYNC B1 ;  /* 0x0000000000017941 */ /* 0x000fea0003800000 */
.L_x_56:
        /* <DEDUP_REMOVED lines=9> */
.L_x_59:
[----:B------:R-:W-:Y:S05]  /*31b0*/  BSYNC B1 ;  /* 0x0000000000017941 */ /* 0x000fea0003800000 */
.L_x_58:
        /* <DEDUP_REMOVED lines=9> */
.L_x_61:
[----:B------:R-:W-:Y:S05]  /*3250*/  BSYNC B1 ;  /* 0x0000000000017941 */ /* 0x000fea0003800000 */
.L_x_60:
        /* <DEDUP_REMOVED lines=10> */
.L_x_63:
[----:B------:R-:W-:Y:S05]  /*3300*/  BSYNC B1 ;  /* 0x0000000000017941 */ /* 0x000fea0003800000 */
.L_x_62:
        /* <DEDUP_REMOVED lines=10> */
.L_x_65:
[----:B------:R-:W-:Y:S05]  /*33b0*/  BSYNC B1 ;  /* 0x0000000000017941 */ /* 0x000fea0003800000 */
.L_x_64:
        /* <DEDUP_REMOVED lines=9> */
.L_x_67:
[----:B------:R-:W-:Y:S05]  /*3450*/  BSYNC B1 ;  /* 0x0000000000017941 */ /* 0x000fea0003800000 */
.L_x_66:
        /* <DEDUP_REMOVED lines=9> */
.L_x_69:
[----:B------:R-:W-:Y:S05]  /*34f0*/  BSYNC B1 ;  /* 0x0000000000017941 */ /* 0x000fea0003800000 */
.L_x_68:
        /* <DEDUP_REMOVED lines=10> */
.L_x_71:
[----:B------:R-:W-:Y:S05]  /*35a0*/  BSYNC B1 ;  /* 0x0000000000017941 */ /* 0x000fea0003800000 */
.L_x_70:
        /* <DEDUP_REMOVED lines=10> */
.L_x_73:
[----:B------:R-:W-:Y:S05]  /*3650*/  BSYNC B1 ;  /* 0x0000000000017941 */ /* 0x000fea0003800000 */
.L_x_72:
        /* <DEDUP_REMOVED lines=9> */
.L_x_75:
[----:B------:R-:W-:Y:S05]  /*36f0*/  BSYNC B1 ;  /* 0x0000000000017941 */ /* 0x000fea0003800000 */
.L_x_74:
        /* <DEDUP_REMOVED lines=9> */
.L_x_77:
[----:B------:R-:W-:Y:S05]  /*3790*/  BSYNC B1 ;  /* 0x0000000000017941 */ /* 0x000fea0003800000 */
.L_x_76:
        /* <DEDUP_REMOVED lines=10> */
.L_x_79:
[----:B------:R-:W-:Y:S05]  /*3840*/  BSYNC B1 ;  /* 0x0000000000017941 */ /* 0x000fea0003800000 */
.L_x_78:
        /* <DEDUP_REMOVED lines=10> */
.L_x_81:
[----:B------:R-:W-:Y:S05]  /*38f0*/  BSYNC B1 ;  /* 0x0000000000017941 */ /* 0x000fea0003800000 */
.L_x_80:
        /* <DEDUP_REMOVED lines=9> */
.L_x_83:
[----:B------:R-:W-:Y:S05]  /*3990*/  BSYNC B1 ;  /* 0x0000000000017941 */ /* 0x000fea0003800000 */
.L_x_82:
        /* <DEDUP_REMOVED lines=9> */
.L_x_85:
[----:B------:R-:W-:Y:S05]  /*3a30*/  BSYNC B1 ;  /* 0x0000000000017941 */ /* 0x000fea0003800000 */
.L_x_84:
        /* <DEDUP_REMOVED lines=10> */
.L_x_87:
[----:B------:R-:W-:Y:S05]  /*3ae0*/  BSYNC B1 ;  /* 0x0000000000017941 */ /* 0x000fea0003800000 */
.L_x_86:
        /* <DEDUP_REMOVED lines=10> */
.L_x_89:
[----:B------:R-:W-:Y:S05]  /*3b90*/  BSYNC B1 ;  /* 0x0000000000017941 */ /* 0x000fea0003800000 */
.L_x_88:
[----:B01---5:R-:W-:Y:S01]  /*3ba0*/  LOP3.LUT R4, R18, 0xffffe000, RZ, 0xc0, !PT ;  /* 0xffffe00012047812 */ /* 0x023fe200078ec0ff */
        /* <DEDUP_REMOVED lines=8> */
.L_x_91:
[----:B------:R-:W-:Y:S05]  /*3c30*/  BSYNC B1 ;  /* 0x0000000000017941 */ /* 0x000fea0003800000 */
.L_x_90:
[----:B-----5:R-:W-:Y:S01]  /*3c40*/  LOP3.LUT R4, R18, 0xffffe000, RZ, 0xc0, !PT ;  /* 0xffffe00012047812 */ /* 0x020fe200078ec0ff */
[----:B------:R-:W-:Y:S01]  /*3c50*/  @P0 IMAD.MOV.U32 R5, RZ, RZ, R11 ;  /* 0x000000ffff050224 */ /* 0x000fe200078e000b */
[----:B------:R-:W-:Y:S01]  /*3c60*/  ISETP.GT.AND P1, PT, R0, 0x8, P1 ;  /* 0x000000080000780c */ /* 0x000fe20000f24270 */
[----:B------:R-:W-:Y:S02]  /*3c70*/  BSSY B1, `(.L_x_92) ;  /* 0x0000008000017945 */ /* 0x000fe40003800000 */
[----:B------:R-:W-:Y:S01]  /*3c80*/  FMUL R3, R4, R57 ;  /* 0x0000003904037220 */ /* 0x000fe20000400000 */
[----:B------:R-:W-:-:S03]  /*3c90*/  @P0 IMAD.MOV.U32 R4, RZ, RZ, R10 ;  /* 0x000000ffff040224 */ /* 0x000fc600078e000a */
[----:B------:R-:W-:-:S05]  /*3ca0*/  FFMA R3, R54, R56, R3 ;  /* 0x0000003836037223 */ /* 0x000fca0000000003 */
[----:B------:R-:W-:-:S05]  /*3cb0*/  F2FP.TF32.F32.PACK_B R3, R3 ;  /* 0x00000003ff03723e */ /* 0x000fca00024050ff */
[----:B------:R0:W-:Y:S01]  /*3cc0*/  @P0 STG.E desc[UR36][R4.64+0xe0], R3 ;  /* 0x0000e00304000986 */ /* 0x0001e2000c101924 */
[----:B------:R-:W-:Y:S05]  /*3cd0*/  @!P1 BRA `(.L_x_93) ;  /* 0x0000000000049947 */ /* 0x000fea0003800000 */
[----:B------:R0:W5:Y:S02]  /*3ce0*/  LDG.E.LTC128B R18, desc[UR36][R8.64+0xe4] ;  /* 0x0000e42408127981 */ /* 0x000164000c1e1920 */
.L_x_93:
[----:B------:R-:W-:Y:S05]  /*3cf0*/  BSYNC B1 ;  /* 0x0000000000017941 */ /* 0x000fea0003800000 */
.L_x_92:
[----:B------:R-:W-:Y:S05]  /*3d00*/  @!P1 BRA `(.L_x_94) ;  /* 0x0000000800709947 */ /* 0x000fea0003800000 */
[----:B-----5:R-:W-:-:S05]  /*3d10*/  LOP3.LUT R18, R18, 0xffffe000, RZ, 0xc0, !PT ;  /* 0xffffe00012127812 */ /* 0x020fca00078ec0ff */
[----:B------:R-:W-:-:S04]  /*3d20*/  FMUL R18, R18, R57 ;  /* 0x0000003912127220 */ /* 0x000fc80000400000 */
[----:B------:R-:W-:-:S05]  /*3d30*/  FFMA R55, R55, R56, R18 ;  /* 0x0000003837377223 */ /* 0x000fca0000000012 */
[----:B------:R-:W-:-:S05]  /*3d40*/  F2FP.TF32.F32.PACK_B R55, R55 ;  /* 0x00000037ff37723e */ /* 0x000fca00024050ff */
[----:B------:R0:W-:Y:S01]  /*3d50*/  STG.E desc[UR36][R10.64+0xe4], R55 ;  /* 0x0000e4370a007986 */ /* 0x0001e2000c101924 */
[----:B------:R-:W-:Y:S05]  /*3d60*/  BRA `(.L_x_94) ;  /* 0x0000000800587947 */ /* 0x000fea0003800000 */
.L_x_33:
[----:B------:R-:W-:Y:S01]  /*3d70*/  ISETP.GT.AND P4, PT, R22, 0x1, PT ;  /* 0x000000011600780c */ /* 0x000fe20003f84270 */
[----:B------:R-:W-:Y:S01]  /*3d80*/  ULDC.64 UR4, c[0x0][0x5c0] ;  /* 0x0001700000047ab9 */ /* 0x000fe20000000a00 */
[-C--:B------:R-:W-:Y:S01]  /*3d90*/  FMUL R3, R24, R56.reuse ;  /* 0x0000003818037220 */ /* 0x080fe20000400000 */
[----:B------:R-:W-:Y:S01]  /*3da0*/  LEA R4, P3, R70, UR4, 0x2 ;  /* 0x0000000446047c11 */ /* 0x000fe2000f8610ff */
[-C--:B------:R-:W-:Y:S01]  /*3db0*/  FMUL R25, R25, R56.reuse ;  /* 0x0000003819197220 */ /* 0x080fe20000400000 */
[----:B------:R-:W-:Y:S01]  /*3dc0*/  ISETP.GT.AND P1, PT, R0, RZ, P4 ;  /* 0x000000ff0000720c */ /* 0x000fe20002724270 */
[-C--:B------:R-:W-:Y:S01]  /*3dd0*/  FMUL R9, R26, R56.reuse ;  /* 0x000000381a097220 */ /* 0x080fe20000400000 */
[----:B------:R-:W-:Y:S01]  /*3de0*/  LEA.HI.X R5, R70, UR5, R7, 0x2, P3 ;  /* 0x0000000546057c11 */ /* 0x000fe200098f1407 */
[-C--:B------:R-:W-:Y:S01]  /*3df0*/  FMUL R27, R27, R56.reuse ;  /* 0x000000381b1b7220 */ /* 0x080fe20000400000 */
[----:B------:R-:W-:Y:S01]  /*3e00*/  F2FP.TF32.F32.PACK_B R3, R3 ;  /* 0x00000003ff03723e */ /* 0x000fe200024050ff */
[-C--:B------:R-:W-:Y:S01]  /*3e10*/  FMUL R29, R29, R56.reuse ;  /* 0x000000381d1d7220 */ /* 0x080fe20000400000 */
[----:B------:R-:W-:Y:S01]  /*3e20*/  F2FP.TF32.F32.PACK_B R25, R25 ;  /* 0x00000019ff19723e */ /* 0x000fe200024050ff */
[----:B------:R-:W-:Y:S01]  /*3e30*/  FMUL R31, R31, R56 ;  /* 0x000000381f1f7220 */ /* 0x000fe20000400000 */
[C---:B------:R-:W-:Y:S01]  /*3e40*/  SHF.L.U64.HI R7, R62.reuse, 0x2, R63 ;  /* 0x000000023e077819 */ /* 0x040fe2000001023f */
[----:B------:R0:W-:Y:S01]  /*3e50*/  @P2 STG.E desc[UR36][R4.64], R3 ;  /* 0x0000000304002986 */ /* 0x0001e2000c101924 */
[----:B------:R-:W-:Y:S01]  /*3e60*/  LEA R6, P3, R62, R4, 0x2 ;  /* 0x000000043e067211 */ /* 0x000fe200078610ff */
[-C--:B------:R-:W-:Y:S01]  /*3e70*/  FMUL R11, R32, R56.reuse ;  /* 0x00000038200b7220 */ /* 0x080fe20000400000 */
[C---:B------:R-:W-:Y:S01]  /*3e80*/  ISETP.GT.AND P2, PT, R22.reuse, 0x8, PT ;  /* 0x000000081600780c */ /* 0x040fe20003f44270 */
[----:B------:R-:W-:Y:S01]  /*3e90*/  @P1 STG.E desc[UR36][R4.64+0x4], R25 ;  /* 0x0000041904001986 */ /* 0x000fe2000c101924 */
[----:B------:R-:W-:Y:S01]  /*3ea0*/  ISETP.GT.AND P1, PT, R22, 0x9, PT ;  /* 0x000000091600780c */ /* 0x000fe20003f24270 */
[----:B------:R-:W-:Y:S01]  /*3eb0*/  IMAD.X R7, R7, 0x1, R5, P3 ;  /* 0x0000000107077824 */ /* 0x000fe200018e0605 */
[C---:B------:R-:W-:Y:S01]  /*3ec0*/  ISETP.GT.AND P0, PT, R0.reuse, 0x8, P0 ;  /* 0x000000080000780c */ /* 0x040fe20000704270 */
[-C--:B------:R-:W-:Y:S01]  /*3ed0*/  FMUL R33, R33, R56.reuse ;  /* 0x0000003821217220 */ /* 0x080fe20000400000 */
[C---:B------:R-:W-:Y:S01]  /*3ee0*/  ISETP.GT.AND P4, PT, R0.reuse, 0x8, P4 ;  /* 0x000000080000780c */ /* 0x040fe20002784270 */
[-C--:B------:R-:W-:Y:S01]  /*3ef0*/  FMUL R35, R35, R56.reuse ;  /* 0x0000003823237220 */ /* 0x080fe20000400000 */
[----:B------:R-:W-:Y:S01]  /*3f00*/  ISETP.GT.AND P5, PT, R0, RZ, P2 ;  /* 0x000000ff0000720c */ /* 0x000fe200017a4270 */
[-C--:B0-----:R-:W-:Y:S01]  /*3f10*/  FMUL R3, R28, R56.reuse ;  /* 0x000000381c037220 */ /* 0x081fe20000400000 */
[----:B------:R-:W-:Y:S01]  /*3f20*/  ISETP.GT.AND P3, PT, R0, RZ, P1 ;  /* 0x000000ff0000720c */ /* 0x000fe20000f64270 */
[-C--:B------:R-:W-:Y:S01]  /*3f30*/  FMUL R37, R37, R56.reuse ;  /* 0x0000003825257220 */ /* 0x080fe20000400000 */
[----:B------:R-:W-:Y:S01]  /*3f40*/  F2FP.TF32.F32.PACK_B R9, R9 ;  /* 0x00000009ff09723e */ /* 0x000fe200024050ff */
[-C--:B------:R-:W-:Y:S01]  /*3f50*/  FMUL R39, R39, R56.reuse ;  /* 0x0000003827277220 */ /* 0x080fe20000400000 */
[----:B------:R-:W-:Y:S01]  /*3f60*/  F2FP.TF32.F32.PACK_B R27, R27 ;  /* 0x0000001bff1b723e */ /* 0x000fe200024050ff */
[-C--:B------:R-:W-:Y:S01]  /*3f70*/  FMUL R41, R41, R56.reuse ;  /* 0x0000003829297220 */ /* 0x080fe20000400000 */
[----:B------:R-:W-:Y:S01]  /*3f80*/  F2FP.TF32.F32.PACK_B R3, R3 ;  /* 0x00000003ff03723e */ /* 0x000fe200024050ff */
[----:B------:R0:W-:Y:S01]  /*3f90*/  @P0 STG.E desc[UR36][R6.64], R9 ;  /* 0x0000000906000986 */ /* 0x0001e2000c101924 */
[----:B------:R-:W-:Y:S01]  /*3fa0*/  F2FP.TF32.F32.PACK_B R29, R29 ;  /* 0x0000001dff1d723e */ /* 0x000fe200024050ff */
[-C--:B------:R-:W-:Y:S01]  /*3fb0*/  FMUL R43, R43, R56.reuse ;  /* 0x000000382b2b7220 */ /* 0x080fe20000400000 */
[----:B------:R-:W-:Y:S01]  /*3fc0*/  ISETP.GT.AND P0, PT, R22, 0x10, PT ;  /* 0x000000101600780c */ /* 0x000fe20003f04270 */
[----:B------:R-:W-:Y:S01]  /*3fd0*/  @P4 STG.E desc[UR36][R6.64+0x4], R27 ;  /* 0x0000041b06004986 */ /* 0x000fe2000c101924 */
[C---:B------:R-:W-:Y:S01]  /*3fe0*/  ISETP.GT.AND P2, PT, R0.reuse, 0x8, P2 ;  /* 0x000000080000780c */ /* 0x040fe20001744270 */
[-C--:B------:R-:W-:Y:S01]  /*3ff0*/  FMUL R45, R45, R56.reuse ;  /* 0x000000382d2d7220 */ /* 0x080fe20000400000 */
[C---:B------:R-:W-:Y:S01]  /*4000*/  ISETP.GT.AND P1, PT, R0.reuse, 0x8, P1 ;  /* 0x000000080000780c */ /* 0x040fe20000f24270 */
[----:B------:R1:W-:Y:S01]  /*4010*/  @P5 STG.E desc[UR36][R4.64+0x20], R3 ;  /* 0x0000200304005986 */ /* 0x0003e2000c101924 */
[----:B------:R-:W-:Y:S01]  /*4020*/  ISETP.GT.AND P5, PT, R0, RZ, P0 ;  /* 0x000000ff0000720c */ /* 0x000fe200007a4270 */
[-C--:B------:R-:W-:Y:S01]  /*4030*/  FMUL R47, R47, R56.reuse ;  /* 0x000000382f2f7220 */ /* 0x080fe20000400000 */
[----:B------:R-:W-:Y:S01]  /*4040*/  F2FP.TF32.F32.PACK_B R31, R31 ;  /* 0x0000001fff1f723e */ /* 0x000fe200024050ff */
[----:B------:R-:W-:Y:S01]  /*4050*/  @P3 STG.E desc[UR36][R4.64+0x24], R29 ;  /* 0x0000241d04003986 */ /* 0x000fe2000c101924 */
[----:B------:R-:W-:Y:S01]  /*4060*/  ISETP.GT.AND P3, PT, R22, 0x11, PT ;  /* 0x000000111600780c */ /* 0x000fe20003f64270 */
[-C--:B0-----:R-:W-:Y:S01]  /*4070*/  FMUL R9, R30, R56.reuse ;  /* 0x000000381e097220 */ /* 0x081fe20000400000 */
[----:B------:R-:W-:Y:S01]  /*4080*/  F2FP.TF32.F32.PACK_B R11, R11 ;  /* 0x0000000bff0b723e */ /* 0x000fe200024050ff */
[-C--:B------:R-:W-:Y:S01]  /*4090*/  FMUL R49, R49, R56.reuse ;  /* 0x0000003831317220 */ /* 0x080fe20000400000 */
[----:B------:R-:W-:Y:S01]  /*40a0*/  ISETP.GT.AND P4, PT, R0, RZ, P3 ;  /* 0x000000ff0000720c */ /* 0x000fe20001f84270 */
[-C--:B------:R-:W-:Y:S01]  /*40b0*/  FMUL R51, R51, R56.reuse ;  /* 0x0000003833337220 */ /* 0x080fe20000400000 */
[----:B------:R-:W-:Y:S01]  /*40c0*/  F2FP.TF32.F32.PACK_B R9, R9 ;  /* 0x00000009ff09723e */ /* 0x000fe200024050ff */
[-C--:B-1----:R-:W-:Y:S01]  /*40d0*/  FMUL R3, R34, R56.reuse ;  /* 0x0000003822037220 */ /* 0x082fe20000400000 */
[----:B------:R-:W-:Y:S01]  /*40e0*/  F2FP.TF32.F32.PACK_B R33, R33 ;  /* 0x00000021ff21723e */ /* 0x000fe200024050ff */
[-C--:B------:R-:W-:Y:S01]  /*40f0*/  FMUL R13, R52, R56.reuse ;  /* 0x00000038340d7220 */ /* 0x080fe20000400000 */
[----:B------:R-:W-:Y:S01]  /*4100*/  ISETP.GT.AND P0, PT, R0, 0x8, P0 ;  /* 0x000000080000780c */ /* 0x000fe20000704270 */
[----:B------:R0:W-:Y:S01]  /*4110*/  @P2 STG.E desc[UR36][R6.64+0x20], R9 ;  /* 0x0000200906002986 */ /* 0x0001e2000c101924 */
[C---:B------:R-:W-:Y:S01]  /*4120*/  ISETP.GT.AND P2, PT, R22.reuse, 0x19, PT ;  /* 0x000000191600780c */ /* 0x040fe20003f44270 */
[-C--:B------:R-:W-:Y:S01]  /*4130*/  FMUL R53, R53, R56.reuse ;  /* 0x0000003835357220 */ /* 0x080fe20000400000 */
[----:B------:R-:W-:Y:S01]  /*4140*/  F2FP.TF32.F32.PACK_B R3, R3 ;  /* 0x00000003ff03723e */ /* 0x000fe200024050ff */
[----:B------:R-:W-:Y:S01]  /*4150*/  @P1 STG.E desc[UR36][R6.64+0x24], R31 ;  /* 0x0000241f06001986 */ /* 0x000fe2000c101924 */
[----:B------:R-:W-:Y:S01]  /*4160*/  ISETP.GT.AND P1, PT, R22, 0x18, PT ;  /* 0x000000181600780c */ /* 0x000fe20003f24270 */
[----:B------:R-:W-:Y:S01]  /*4170*/  FMUL R55, R55, R56 ;  /* 0x0000003837377220 */ /* 0x000fe20000400000 */
[----:B------:R-:W-:Y:S01]  /*4180*/  F2FP.TF32.F32.PACK_B R35, R35 ;  /* 0x00000023ff23723e */ /* 0x000fe200024050ff */
[----:B------:R1:W-:Y:S01]  /*4190*/  @P5 STG.E desc[UR36][R4.64+0x40], R11 ;  /* 0x0000400b04005986 */ /* 0x0003e2000c101924 */
[----:B------:R-:W-:-:S02]  /*41a0*/  ISETP.GT.AND P5, PT, R0, RZ, P1 ;  /* 0x000000ff0000720c */ /* 0x000fc40000fa4270 */
[----:B------:R-:W-:Y:S01]  /*41b0*/  F2FP.TF32.F32.PACK_B R37, R37 ;  /* 0x00000025ff25723e */ /* 0x000fe200024050ff */
[----:B------:R-:W-:Y:S01]  /*41c0*/  @P4 STG.E desc[UR36][R4.64+0x44], R33 ;  /* 0x0000442104004986 */ /* 0x000fe2000c101924 */
[----:B------:R-:W-:Y:S01]  /*41d0*/  ISETP.GT.AND P4, PT, R0, 0x8, P3 ;  /* 0x000000080000780c */ /* 0x000fe20001f84270 */
[-C--:B0-----:R-:W-:Y:S01]  /*41e0*/  FMUL R9, R36, R56.reuse ;  /* 0x0000003824097220 */ /* 0x081fe20000400000 */
[----:B------:R-:W-:Y:S01]  /*41f0*/  ISETP.GT.AND P3, PT, R0, RZ, P2 ;  /* 0x000000ff0000720c */ /* 0x000fe20001764270 */
[----:B------:R0:W-:Y:S01]  /*4200*/  @P0 STG.E desc[UR36][R6.64+0x40], R3 ;  /* 0x0000400306000986 */ /* 0x0001e2000c101924 */
[----:B------:R-:W-:Y:S02]  /*4210*/  ISETP.GT.AND P0, PT, R22, 0x20, PT ;  /* 0x000000201600780c */ /* 0x000fe40003f04270 */
[----:B------:R-:W-:Y:S01]  /*4220*/  F2FP.TF32.F32.PACK_B R9, R9 ;  /* 0x00000009ff09723e */ /* 0x000fe200024050ff */
[----:B-1----:R-:W-:Y:S01]  /*4230*/  FMUL R11, R40, R56 ;  /* 0x00000038280b7220 */ /* 0x002fe20000400000 */
[----:B------:R-:W-:-:S02]  /*4240*/  ISETP.GT.AND P1, PT, R0, 0x8, P1 ;  /* 0x000000080000780c */ /* 0x000fc40000f24270 */
[----:B------:R-:W-:Y:S02]  /*4250*/  F2FP.TF32.F32.PACK_B R39, R39 ;  /* 0x00000027ff27723e */ /* 0x000fe400024050ff */
[----:B------:R-:W-:Y:S01]  /*4260*/  F2FP.TF32.F32.PACK_B R11, R11 ;  /* 0x0000000bff0b723e */ /* 0x000fe200024050ff */
[----:B------:R-:W-:Y:S01]  /*4270*/  @P4 STG.E desc[UR36][R6.64+0x44], R35 ;  /* 0x0000442306004986 */ /* 0x000fe2000c101924 */
[----:B------:R-:W-:Y:S01]  /*4280*/  ISETP.GT.AND P4, PT, R0, 0x8, P2 ;  /* 0x000000080000780c */ /* 0x000fe20001784270 */
[----:B0-----:R-:W-:Y:S01]  /*4290*/  FMUL R3, R38, R56 ;  /* 0x0000003826037220 */ /* 0x001fe20000400000 */
[----:B------:R-:W-:Y:S01]  /*42a0*/  ISETP.GT.AND P2, PT, R22, 0x21, PT ;  /* 0x000000211600780c */ /* 0x000fe20003f44270 */
[----:B------:R0:W-:Y:S01]  /*42b0*/  @P5 STG.E desc[UR36][R4.64+0x60], R9 ;  /* 0x0000600904005986 */ /* 0x0001e2000c101924 */
[C---:B------:R-:W-:Y:S02]  /*42c0*/  ISETP.GT.AND P5, PT, R0.reuse, RZ, P0 ;  /* 0x000000ff0000720c */ /* 0x040fe400007a4270 */
[----:B------:R-:W-:Y:S01]  /*42d0*/  F2FP.TF32.F32.PACK_B R3, R3 ;  /* 0x00000003ff03723e */ /* 0x000fe200024050ff */
[----:B------:R-:W-:Y:S01]  /*42e0*/  @P3 STG.E desc[UR36][R4.64+0x64], R37 ;  /* 0x0000642504003986 */ /* 0x000fe2000c101924 */
[----:B------:R-:W-:-:S02]  /*42f0*/  ISETP.GT.AND P3, PT, R0, RZ, P2 ;  /* 0x000000ff0000720c */ /* 0x000fc40001764270 */
[----:B------:R-:W-:Y:S01]  /*4300*/  F2FP.TF32.F32.PACK_B R41, R41 ;  /* 0x00000029ff29723e */ /* 0x000fe200024050ff */
[----:B------:R1:W-:Y:S01]  /*4310*/  @P1 STG.E desc[UR36][R6.64+0x60], R3 ;  /* 0x0000600306001986 */ /* 0x0003e2000c101924 */
[----:B------:R-:W-:Y:S02]  /*4320*/  ISETP.GT.AND P0, PT, R0, 0x8, P0 ;  /* 0x000000080000780c */ /* 0x000fe40000704270 */
[----:B------:R-:W-:Y:S01]  /*4330*/  F2FP.TF32.F32.PACK_B R43, R43 ;  /* 0x0000002bff2b723e */ /* 0x000fe200024050ff */
[----:B------:R-:W-:Y:S01]  /*4340*/  @P4 STG.E desc[UR36][R6.64+0x64], R39 ;  /* 0x0000642706004986 */ /* 0x000fe2000c101924 */
[----:B------:R-:W-:Y:S01]  /*4350*/  ISETP.GT.AND P4, PT, R22, 0x28, PT ;  /* 0x000000281600780c */ /* 0x000fe20003f84270 */
[----:B0-----:R-:W-:Y:S01]  /*4360*/  FMUL R9, R44, R56 ;  /* 0x000000382c097220 */ /* 0x001fe20000400000 */
[----:B------:R-:W-:Y:S01]  /*4370*/  F2FP.TF32.F32.PACK_B R45, R45 ;  /* 0x0000002dff2d723e */ /* 0x000fe200024050ff */
[----:B------:R0:W-:Y:S01]  /*4380*/  @P5 STG.E desc[UR36][R4.64+0x80], R11 ;  /* 0x0000800b04005986 */ /* 0x0001e2000c101924 */
[----:B------:R-:W-:-:S02]  /*4390*/  ISETP.GT.AND P5, PT, R22, 0x29, PT ;  /* 0x000000291600780c */ /* 0x000fc40003fa4270 */
[----:B------:R-:W-:Y:S01]  /*43a0*/  F2FP.TF32.F32.PACK_B R9, R9 ;  /* 0x00000009ff09723e */ /* 0x000fe200024050ff */
[----:B------:R-:W-:Y:S01]  /*43b0*/  @P3 STG.E desc[UR36][R4.64+0x84], R41 ;  /* 0x0000842904003986 */ /* 0x000fe2000c101924 */
[----:B------:R-:W-:Y:S01]  /*43c0*/  ISETP.GT.AND P3, PT, R0, 0x8, P2 ;  /* 0x000000080000780c */ /* 0x000fe20001764270 */
[-C--:B-1----:R-:W-:Y:S01]  /*43d0*/  FMUL R3, R42, R56.reuse ;  /* 0x000000382a037220 */ /* 0x082fe20000400000 */
[C---:B------:R-:W-:Y:S02]  /*43e0*/  ISETP.GT.AND P2, PT, R0.reuse, RZ, P4 ;  /* 0x000000ff0000720c */ /* 0x040fe40002744270 */
[C---:B------:R-:W-:Y:S02]  /*43f0*/  ISETP.GT.AND P1, PT, R0.reuse, RZ, P5 ;  /* 0x000000ff0000720c */ /* 0x040fe40002f24270 */
[----:B------:R-:W-:Y:S01]  /*4400*/  ISETP.GT.AND P4, PT, R0, 0x8, P4 ;  /* 0x000000080000780c */ /* 0x000fe20002784270 */
[----:B0-----:R-:W-:Y:S01]  /*4410*/  FMUL R11, R46, R56 ;  /* 0x000000382e0b7220 */ /* 0x001fe20000400000 */
[----:B------:R-:W-:-:S02]  /*4420*/  ISETP.GT.AND P5, PT, R0, 0x8, P5 ;  /* 0x000000080000780c */ /* 0x000fc40002fa4270 */
[----:B------:R-:W-:Y:S02]  /*4430*/  F2FP.TF32.F32.PACK_B R3, R3 ;  /* 0x00000003ff03723e */ /* 0x000fe400024050ff */
[----:B------:R-:W-:Y:S02]  /*4440*/  F2FP.TF32.F32.PACK_B R11, R11 ;  /* 0x0000000bff0b723e */ /* 0x000fe400024050ff */
[----:B------:R-:W-:Y:S01]  /*4450*/  F2FP.TF32.F32.PACK_B R47, R47 ;  /* 0x0000002fff2f723e */ /* 0x000fe200024050ff */
[----:B------:R0:W-:Y:S01]  /*4460*/  @P0 STG.E desc[UR36][R6.64+0x80], R3 ;  /* 0x0000800306000986 */ /* 0x0001e2000c101924 */
[----:B------:R-:W-:Y:S02]  /*4470*/  F2FP.TF32.F32.PACK_B R49, R49 ;  /* 0x00000031ff31723e */ /* 0x000fe400024050ff */
[C---:B------:R-:W-:Y:S01]  /*4480*/  ISETP.GT.AND P0, PT, R22.reuse, 0x39, PT ;  /* 0x000000391600780c */ /* 0x040fe20003f04270 */
[----:B------:R-:W-:Y:S01]  /*4490*/  @P3 STG.E desc[UR36][R6.64+0x84], R43 ;  /* 0x0000842b06003986 */ /* 0x000fe2000c101924 */
[----:B------:R-:W-:-:S02]  /*44a0*/  ISETP.GT.AND P3, PT, R22, 0x30, PT ;  /* 0x000000301600780c */ /* 0x000fc40003f64270 */
[----:B------:R-:W-:Y:S01]  /*44b0*/  F2FP.TF32.F32.PACK_B R51, R51 ;  /* 0x00000033ff33723e */ /* 0x000fe200024050ff */
[----:B------:R1:W-:Y:S01]  /*44c0*/  @P2 STG.E desc[UR36][R4.64+0xa0], R9 ;  /* 0x0000a00904002986 */ /* 0x0003e2000c101924 */
[----:B------:R-:W-:Y:S02]  /*44d0*/  ISETP.GT.AND P2, PT, R22, 0x31, PT ;  /* 0x000000311600780c */ /* 0x000fe40003f44270 */
[----:B------:R-:W-:Y:S01]  /*44e0*/  F2FP.TF32.F32.PACK_B R13, R13 ;  /* 0x0000000dff0d723e */ /* 0x000fe200024050ff */
[----:B------:R-:W-:Y:S01]  /*44f0*/  @P1 STG.E desc[UR36][R4.64+0xa4], R45 ;  /* 0x0000a42d04001986 */ /* 0x000fe2000c101924 */
[----:B0-----:R-:W-:Y:S01]  /*4500*/  FMUL R3, R48, R56 ;  /* 0x0000003830037220 */ /* 0x001fe20000400000 */
[----:B------:R-:W-:Y:S02]  /*4510*/  ISETP.GT.AND P1, PT, R22, 0x38, PT ;  /* 0x000000381600780c */ /* 0x000fe40003f24270 */
[----:B------:R0:W-:Y:S01]  /*4520*/  @P4 STG.E desc[UR36][R6.64+0xa0], R11 ;  /* 0x0000a00b06004986 */ /* 0x0001e2000c101924 */
[----:B------:R-:W-:-:S02]  /*4530*/  ISETP.GT.AND P4, PT, R0, RZ, P3 ;  /* 0x000000ff0000720c */ /* 0x000fc40001f84270 */
[----:B------:R-:W-:Y:S01]  /*4540*/  F2FP.TF32.F32.PACK_B R3, R3 ;  /* 0x00000003ff03723e */ /* 0x000fe200024050ff */
[----:B------:R-:W-:Y:S01]  /*4550*/  @P5 STG.E desc[UR36][R6.64+0xa4], R47 ;  /* 0x0000a42f06005986 */ /* 0x000fe2000c101924 */
[----:B------:R-:W-:Y:S01]  /*4560*/  ISETP.GT.AND P5, PT, R0, RZ, P2 ;  /* 0x000000ff0000720c */ /* 0x000fe200017a4270 */
[-C--:B-1----:R-:W-:Y:S01]  /*4570*/  FMUL R9, R50, R56.reuse ;  /* 0x0000003832097220 */ /* 0x082fe20000400000 */
[C---:B------:R-:W-:Y:S02]  /*4580*/  ISETP.GT.AND P3, PT, R0.reuse, 0x8, P3 ;  /* 0x000000080000780c */ /* 0x040fe40001f64270 */
[----:B------:R-:W-:Y:S02]  /*4590*/  ISETP.GT.AND P2, PT, R0, 0x8, P2 ;  /* 0x000000080000780c */ /* 0x000fe40001744270 */
[----:B------:R-:W-:Y:S01]  /*45a0*/  F2FP.TF32.F32.PACK_B R9, R9 ;  /* 0x00000009ff09723e */ /* 0x000fe200024050ff */
[----:B0-----:R-:W-:Y:S01]  /*45b0*/  FMUL R11, R54, R56 ;  /* 0x00000038360b7220 */ /* 0x001fe20000400000 */
[----:B------:R-:W-:Y:S01]  /*45c0*/  F2FP.TF32.F32.PACK_B R53, R53 ;  /* 0x00000035ff35723e */ /* 0x000fe200024050ff */
[----:B------:R-:W-:Y:S01]  /*45d0*/  @P4 STG.E desc[UR36][R4.64+0xc0], R3 ;  /* 0x0000c00304004986 */ /* 0x000fe2000c101924 */
[----:B------:R-:W-:-:S02]  /*45e0*/  ISETP.GT.AND P4, PT, R0, RZ, P1 ;  /* 0x000000ff0000720c */ /* 0x000fc40000f84270 */
[C---:B------:R-:W-:Y:S01]  /*45f0*/  ISETP.GT.AND P1, PT, R0.reuse, 0x8, P1 ;  /* 0x000000080000780c */ /* 0x040fe20000f24270 */
[----:B------:R-:W-:Y:S01]  /*4600*/  @P5 STG.E desc[UR36][R4.64+0xc4], R49 ;  /* 0x0000c43104005986 */ /* 0x000fe2000c101924 */
[C---:B------:R-:W-:Y:S02]  /*4610*/  ISETP.GT.AND P5, PT, R0.reuse, RZ, P0 ;  /* 0x000000ff0000720c */ /* 0x040fe400007a4270 */
[----:B------:R-:W-:Y:S01]  /*4620*/  ISETP.GT.AND P0, PT, R0, 0x8, P0 ;  /* 0x000000080000780c */ /* 0x000fe20000704270 */
[----:B------:R-:W-:Y:S01]  /*4630*/  @P3 STG.E desc[UR36][R6.64+0xc0], R9 ;  /* 0x0000c00906003986 */ /* 0x000fe2000c101924 */
[----:B------:R-:W-:Y:S02]  /*4640*/  F2FP.TF32.F32.PACK_B R11, R11 ;  /* 0x0000000bff0b723e */ /* 0x000fe400024050ff */
[----:B------:R-:W-:Y:S01]  /*4650*/  F2FP.TF32.F32.PACK_B R55, R55 ;  /* 0x00000037ff37723e */ /* 0x000fe200024050ff */
[----:B------:R-:W-:Y:S04]  /*4660*/  @P2 STG.E desc[UR36][R6.64+0xc4], R51 ;  /* 0x0000c43306002986 */ /* 0x000fe8000c101924 */
[----:B------:R-:W-:Y:S04]  /*4670*/  @P4 STG.E desc[UR36][R4.64+0xe0], R13 ;  /* 0x0000e00d04004986 */ /* 0x000fe8000c101924 */
[----:B------:R0:W-:Y:S02]  /*4680*/  @P5 STG.E desc[UR36][R4.64+0xe4], R53 ;  /* 0x0000e43504005986 */ /* 0x0001e4000c101924 */
[----:B0-----:R-:W-:-:S02]  /*4690*/  @P1 IMAD.MOV.U32 R4, RZ, RZ, R6 ;  /* 0x000000ffff041224 */ /* 0x001fc400078e0006 */
[----:B------:R-:W-:-:S05]  /*46a0*/  @P1 IMAD.MOV.U32 R5, RZ, RZ, R7 ;  /* 0x000000ffff051224 */ /* 0x000fca00078e0007 */
[----:B------:R0:W-:Y:S04]  /*46b0*/  @P1 STG.E desc[UR36][R4.64+0xe0], R11 ;  /* 0x0000e00b04001986 */ /* 0x0001e8000c101924 */
[----:B------:R0:W-:Y:S02]  /*46c0*/  @P0 STG.E desc[UR36][R6.64+0xe4], R55 ;  /* 0x0000e43706000986 */ /* 0x0001e4000c101924 */
.L_x_94:
[----:B------:R-:W-:Y:S05]  /*46d0*/  BSYNC B0 ;  /* 0x0000000000007941 */ /* 0x000fea0003800000 */
.L_x_32:
[----:B0-----:R-:W3:Y:S01]  /*46e0*/  LDL.64 R4, [R1] ;  /* 0x0000000001047983 */ /* 0x001ee20000100a00 */
[----:B------:R-:W-:Y:S01]  /*46f0*/  ULDC.64 UR4, c[0x0][0x650] ;  /* 0x0001940000047ab9 */ /* 0x000fe20000000a00 */
[----:B------:R-:W-:Y:S02]  /*4700*/  IMAD.U32 R0, RZ, RZ, UR44 ;  /* 0x0000002cff007e24 */ /* 0x000fe4000f8e00ff */
[----:B------:R-:W-:Y:S02]  /*4710*/  IMAD.MOV.U32 R22, RZ, RZ, -0x1 ;  /* 0xffffffffff167424 */ /* 0x000fe400078e00ff */
[----:B------:R0:W-:Y:S01]  /*4720*/  SYNCS.ARRIVE.TRANS64.A1T0 RZ, [R0+UR48], RZ ;  /* 0x000000ff00ff79a7 */ /* 0x0001e20008100030 */
[----:B-----5:R-:W-:Y:S02]  /*4730*/  IMAD.MOV.U32 R18, RZ, RZ, -0x1 ;  /* 0xffffffffff127424 */ /* 0x020fe400078e00ff */
[----:B--2---:R-:W-:Y:S01]  /*4740*/  IMAD.MOV.U32 R19, RZ, RZ, -0x1 ;  /* 0xffffffffff137424 */ /* 0x004fe200078e00ff */
[----:B0-----:R-:W-:-:S02]  /*4750*/  PRMT R0, RZ, 0x7610, R0 ;  /* 0x00007610ff007816 */ /* 0x001fc40000000000 */
[----:B---3--:R-:W-:-:S05]  /*4760*/  LEA R16, P0, R4, R16, 0x1 ;  /* 0x0000001004107211 */ /* 0x008fca00078008ff */
[----:B------:R-:W-:Y:S01]  /*4770*/  IMAD.X R17, R66, 0x1, R17, P0 ;  /* 0x0000000142117824 */ /* 0x000fe200000e0611 */
[----:B------:R-:W-:-:S04]  /*4780*/  ISETP.GE.U32.AND P0, PT, R16, UR4, PT ;  /* 0x0000000410007c0c */ /* 0x000fc8000bf06070 */
[----:B------:R-:W-:-:S13]  /*4790*/  ISETP.GE.U32.AND.EX P0, PT, R17, UR5, PT, P0 ;  /* 0x0000000511007c0c */ /* 0x000fda000bf06100 */
[----:B------:R-:W-:Y:S05]  /*47a0*/  @P0 BRA `(.L_x_95) ;  /* 0x00000004004c0947 */ /* 0x000fea0003800000 */
[----:B----4-:R-:W0:Y:S01]  /*47b0*/  LDC.64 R10, c[0x0][0x628] ;  /* 0x00018a00ff0a7b82 */ /* 0x010e220000000a00 */
[----:B------:R-:W2:Y:S01]  /*47c0*/  S2R R12, SR_CTAID.X ;  /* 0x00000000000c7919 */ /* 0x000ea20000002500 */
[----:B-1----:R-:W-:Y:S02]  /*47d0*/  IMAD.MOV.U32 R8, RZ, RZ, R16 ;  /* 0x000000ffff087224 */ /* 0x002fe400078e0010 */
[----:B------:R-:W-:Y:S01]  /*47e0*/  IMAD.MOV.U32 R9, RZ, RZ, R17 ;  /* 0x000000ffff097224 */ /* 0x000fe200078e0011 */
[----:B------:R-:W1:Y:S03]  /*47f0*/  S2R R18, SR_CTAID.Y ;  /* 0x0000000000127919 */ /* 0x000e660000002600 */
[----:B------:R-:W3:Y:S08]  /*4800*/  LDC R0, c[0x0][0x630] ;  /* 0x00018c00ff007b82 */ /* 0x000ef00000000800 */
[----:B------:R-:W4:Y:S01]  /*4810*/  LDC.64 R14, c[0x0][0x620] ;  /* 0x00018800ff0e7b82 */ /* 0x000f220000000a00 */
[----:B0-----:R-:W-:-:S04]  /*4820*/  ISETP.NE.U32.AND P0, PT, R10, RZ, PT ;  /* 0x000000ff0a00720c */ /* 0x001fc80003f05070 */
[----:B------:R-:W-:-:S13]  /*4830*/  ISETP.NE.AND.EX P0, PT, R11, RZ, PT, P0 ;  /* 0x000000ff0b00720c */ /* 0x000fda0003f05300 */
[----:B-1234-:R-:W-:Y:S05]  /*4840*/  @!P0 BRA `(.L_x_96) ;  /* 0x0000000000288947 */ /* 0x01efea0003800000 */
[----:B------:R-:W0:Y:S02]  /*4850*/  LDC R3, c[0x0][0x634] ;  /* 0x00018d00ff037b82 */ /* 0x000e240000000800 */
[----:B0-----:R-:W-:-:S05]  /*4860*/  IADD3 R3, P0, R16, R3, RZ ;  /* 0x0000000310037210 */ /* 0x001fca0007f1e0ff */
        /* <DEDUP_REMOVED lines=8> */
.L_x_96:
[-CC-:B------:R-:W-:Y:S01]  /*48f0*/  SHF.R.U64 R19, R8, R0.reuse, R9.reuse ;  /* 0x0000000008137219 */ /* 0x180fe20000001209 */
[----:B------:R-:W0:Y:S01]  /*4900*/  LDC.64 R24, c[0x0][0x640] ;  /* 0x00019000ff187b82 */ /* 0x000e220000000a00 */
[----:B------:R-:W-:Y:S01]  /*4910*/  SHF.R.U32.HI R0, RZ, R0, R9 ;  /* 0x00000000ff007219 */ /* 0x000fe20000011609 */
[----:B------:R-:W-:Y:S01]  /*4920*/  ULDC UR4, c[0x0][0x150] ;  /* 0x0000540000047ab9 */ /* 0x000fe20000000800 */
[----:B------:R-:W-:Y:S02]  /*4930*/  IADD3 R3, P0, RZ, -R19, RZ ;  /* 0x80000013ff037210 */ /* 0x000fe40007f1e0ff */
[----:B------:R-:W-:-:S03]  /*4940*/  I2FP.F32.U32 R7, R12 ;  /* 0x0000000c00077245 */ /* 0x000fc60000201000 */
[----:B------:R-:W1:Y:S01]  /*4950*/  LDC R6, c[0x0][0x618] ;  /* 0x00018600ff067b82 */ /* 0x000e620000000800 */
[----:B------:R-:W-:Y:S02]  /*4960*/  IMAD.X R5, RZ, RZ, ~R0, P0 ;  /* 0x000000ffff057224 */ /* 0x000fe400000e0e00 */
[----:B------:R-:W-:Y:S01]  /*4970*/  FMUL R7, R7, UR4 ;  /* 0x0000000407077c20 */ /* 0x000fe20008400000 */
[----:B------:R-:W-:Y:S01]  /*4980*/  ULDC UR4, c[0x0][0x154] ;  /* 0x0000550000047ab9 */ /* 0x000fe20000000800 */
[-C--:B------:R-:W-:Y:S02]  /*4990*/  IMAD R0, R5, R14.reuse, RZ ;  /* 0x0000000e05007224 */ /* 0x080fe400078e02ff */
[C---:B------:R-:W-:Y:S01]  /*49a0*/  IMAD.WIDE.U32 R4, R3.reuse, R14, R16 ;  /* 0x0000000e03047225 */ /* 0x040fe200078e0010 */
[----:B------:R-:W2:Y:S01]  /*49b0*/  LDC R8, c[0x0][0x608] ;  /* 0x00018200ff087b82 */ /* 0x000ea20000000800 */
[----:B------:R-:W3:Y:S02]  /*49c0*/  F2I.U32.TRUNC.NTZ R7, R7 ;  /* 0x0000000700077305 */ /* 0x000ee4000020f000 */
[----:B------:R-:W-:Y:S01]  /*49d0*/  IMAD R3, R3, R15, R0 ;  /* 0x0000000f03037224 */ /* 0x000fe200078e0200 */
[----:B------:R-:W-:-:S03]  /*49e0*/  I2FP.F32.U32 R0, R18 ;  /* 0x0000001200007245 */ /* 0x000fc60000201000 */
[----:B------:R-:W-:Y:S01]  /*49f0*/  IMAD.IADD R3, R5, 0x1, R3 ;  /* 0x0000000105037824 */ /* 0x000fe200078e0203 */
[----:B------:R-:W4:Y:S01]  /*4a00*/  LDC R11, c[0x0][0x658] ;  /* 0x00019600ff0b7b82 */ /* 0x000f220000000800 */
[----:B0-----:R-:W-:-:S04]  /*4a10*/  ISETP.NE.U32.AND P0, PT, R24, RZ, PT ;  /* 0x000000ff1800720c */ /* 0x001fc80003f05070 */
[----:B------:R-:W-:-:S03]  /*4a20*/  ISETP.NE.AND.EX P0, PT, R25, RZ, PT, P0 ;  /* 0x000000ff1900720c */ /* 0x000fc60003f05300 */
[----:B------:R-:W0:Y:S01]  /*4a30*/  LDC R9, c[0x0][0x144] ;  /* 0x00005100ff097b82 */ /* 0x000e220000000800 */
[-C--:B-1----:R-:W-:Y:S01]  /*4a40*/  SHF.R.U64 R10, R4, R6.reuse, R3 ;  /* 0x00000006040a7219 */ /* 0x082fe20000001203 */
[----:B---3--:R-:W-:Y:S01]  /*4a50*/  IMAD.MOV R7, RZ, RZ, -R7 ;  /* 0x000000ffff077224 */ /* 0x008fe200078e0a07 */
[----:B------:R-:W-:Y:S01]  /*4a60*/  SHF.R.U32.HI R3, RZ, R6, R3 ;  /* 0x00000006ff037219 */ /* 0x000fe20000011603 */
[----:B------:R-:W-:-:S04]  /*4a70*/  FMUL R6, R0, UR4 ;  /* 0x0000000400067c20 */ /* 0x000fc80008400000 */
[----:B------:R-:W1:Y:S01]  /*4a80*/  LDC R21, c[0x0][0x148] ;  /* 0x00005200ff157b82 */ /* 0x000e620000000800 */
[----:B------:R3:W0:Y:S01]  /*4a90*/  F2I.U32.TRUNC.NTZ R14, R6 ;  /* 0x00000006000e7305 */ /* 0x000622000020f000 */
[-CC-:B--2---:R-:W-:Y:S02]  /*4aa0*/  SHF.R.U64 R13, R10, R8.reuse, R3.reuse ;  /* 0x000000080a0d7219 */ /* 0x184fe40000001203 */
[----:B------:R-:W-:-:S04]  /*4ab0*/  SHF.R.U32.HI R0, RZ, R8, R3 ;  /* 0x00000008ff007219 */ /* 0x000fc80000011603 */
[----:B------:R-:W2:Y:S01]  /*4ac0*/  LDC R20, c[0x0][0x648] ;  /* 0x00019200ff147b82 */ /* 0x000ea20000000800 */
[-CC-:B----4-:R-:W-:Y:S02]  /*4ad0*/  SHF.R.U64 R15, R13, R11.reuse, R0.reuse ;  /* 0x0000000b0d0f7219 */ /* 0x190fe40000001200 */
[----:B------:R-:W-:-:S03]  /*4ae0*/  SHF.R.U32.HI R5, RZ, R11, R0 ;  /* 0x0000000bff057219 */ /* 0x000fc60000011600 */
[----:B------:R-:W-:Y:S02]  /*4af0*/  IMAD.MOV.U32 R4, RZ, RZ, R15 ;  /* 0x000000ffff047224 */ /* 0x000fe400078e000f */
[----:B------:R-:W4:Y:S01]  /*4b00*/  LDC R26, c[0x0][0x638] ;  /* 0x00018e00ff1a7b82 */ /* 0x000f220000000800 */
[----:B0-----:R-:W-:-:S07]  /*4b10*/  IMAD R22, R9, R7, R12 ;  /* 0x0000000709167224 */ /* 0x001fce00078e020c */
[----:B------:R-:W0:Y:S08]  /*4b20*/  LDC R27, c[0x0][0x610] ;  /* 0x00018400ff1b7b82 */ /* 0x000e300000000800 */
[----:B------:R-:W0:Y:S01]  /*4b30*/  LDC R28, c[0x0][0x600] ;  /* 0x00018000ff1c7b82 */ /* 0x000e220000000800 */
[----:B-123--:R-:W-:Y:S05]  /*4b40*/  @!P0 BRA `(.L_x_97) ;  /* 0x0000000000288947 */ /* 0x00efea0003800000 */
[----:B------:R-:W1:Y:S02]  /*4b50*/  LDC R0, c[0x0][0x64c] ;  /* 0x00019300ff007b82 */ /* 0x000e640000000800 */
[----:B-1----:R-:W-:-:S05]  /*4b60*/  IADD3 R3, P0, R15, R0, RZ ;  /* 0x000000000f037210 */ /* 0x002fca0007f1e0ff */
        /* <DEDUP_REMOVED lines=8> */
.L_x_97:
[----:B------:R-:W-:Y:S01]  /*4bf0*/  ISETP.NE.AND P0, PT, R2, 0x1, PT ;  /* 0x000000010200780c */ /* 0x000fe20003f05270 */
[----:B------:R-:W-:Y:S01]  /*4c00*/  IMAD.MOV R14, RZ, RZ, -R14 ;  /* 0x000000ffff0e7224 */ /* 0x000fe200078e0a0e */
[----:B------:R-:W-:Y:S02]  /*4c10*/  SHF.R.U64 R0, R4, R20, R5 ;  /* 0x0000001404007219 */ /* 0x000fe40000001205 */
[----:B------:R-:W-:Y:S02]  /*4c20*/  LOP3.LUT R3, R13, R68, RZ, 0xc0, !PT ;  /* 0x000000440d037212 */ /* 0x000fe400078ec0ff */
[----:B------:R-:W-:Y:S01]  /*4c30*/  LOP3.LUT R5, R10, R67, RZ, 0xc0, !PT ;  /* 0x000000430a057212 */ /* 0x000fe200078ec0ff */
[----:B------:R-:W-:Y:S02]  /*4c40*/  IMAD.MOV R4, RZ, RZ, -R0 ;  /* 0x000000ffff047224 */ /* 0x000fe400078e0a00 */
[----:B------:R-:W-:Y:S02]  /*4c50*/  IMAD R3, R64, R0, R3 ;  /* 0x0000000040037224 */ /* 0x000fe400078e0203 */
[----:B----4-:R-:W-:-:S02]  /*4c60*/  IMAD R0, R4, R26, R15 ;  /* 0x0000001a04007224 */ /* 0x010fc400078e020f */
[----:B------:R-:W-:Y:S02]  /*4c70*/  @P0 IMAD R22, R21, R14, R18 ;  /* 0x0000000e15160224 */ /* 0x000fe400078e0212 */
[----:B------:R-:W-:Y:S02]  /*4c80*/  IMAD.MOV.U32 R4, RZ, RZ, 0x1 ;  /* 0x00000001ff047424 */ /* 0x000fe400078e00ff */
[----:B0-----:R-:W-:Y:S02]  /*4c90*/  IMAD R22, R3, R27, R22 ;  /* 0x0000001b03167224 */ /* 0x001fe400078e0216 */
[----:B------:R-:W-:Y:S01]  /*4ca0*/  IMAD R3, R0, R28, R5 ;  /* 0x0000001c00037224 */ /* 0x000fe200078e0205 */
[----:B------:R-:W-:-:S04]  /*4cb0*/  PRMT R0, R4, 0x7610, R0 ;  /* 0x0000761004007816 */ /* 0x000fc80000000000 */
[----:B------:R-:W-:Y:S02]  /*4cc0*/  SEL R18, R3, R22, !P0 ;  /* 0x0000001603127207 */ /* 0x000fe40004000000 */
[----:B------:R-:W-:-:S07]  /*4cd0*/  SEL R22, R22, R3, !P0 ;  /* 0x0000000316167207 */ /* 0x000fce0004000000 */
.L_x_95:
[----:B------:R-:W-:Y:S01]  /*4ce0*/  UIMAD.WIDE.U32 UR4, UR38, 0x24924925, URZ ;  /* 0x24924925260478a5 */ /* 0x000fe2000f8e003f */
[----:B------:R-:W-:Y:S02]  /*4cf0*/  LOP3.LUT P0, RZ, R0, 0xff, RZ, 0xc0, !PT ;  /* 0x000000ff00ff7812 */ /* 0x000fe4000780c0ff */
[----:B------:R-:W-:Y:S01]  /*4d00*/  LOP3.LUT R73, R73, 0x1, RZ, 0x3c, !PT ;  /* 0x0000000149497812 */ /* 0x000fe200078e3cff */
[----:B------:R-:W-:-:S04]  /*4d10*/  UIADD3 UR4, UR38, -UR5, URZ ;  /* 0x8000000526047290 */ /* 0x000fc8000fffe03f */
[----:B------:R-:W-:-:S04]  /*4d20*/  ULEA.HI UR4, UR4, UR5, URZ, 0x1f ;  /* 0x0000000504047291 */ /* 0x000fc8000f8ff83f */
[----:B------:R-:W-:-:S04]  /*4d30*/  USHF.R.U32.HI UR4, URZ, 0x2, UR4 ;  /* 0x000000023f047899 */ /* 0x000fc80008011604 */
[----:B------:R-:W-:Y:S01]  /*4d40*/  UIMAD UR38, UR4, -0x7, UR38 ;  /* 0xfffffff9042678a4 */ /* 0x000fe2000f8e0226 */
[----:B------:R-:W-:Y:S11]  /*4d50*/  @P0 BRA `(.L_x_98) ;  /* 0xffffffc800300947 */ /* 0x000ff6000383ffff */
[----:B------:R-:W-:Y:S05]  /*4d60*/  EXIT ;  /* 0x000000000000794d */ /* 0x000fea0003800000 */
.L_x_13:
[----:B------:R-:W-:-:S08]  /*4d70*/  ISETP.NE.AND P0, PT, R14, RZ, PT ;  /* 0x000000ff0e00720c */ /* 0x000fd00003f05270 */
[----:B0-----:R-:W0:-:S00]  /*4d80*/  USETMAXREG.DEALLOC.CTAPOOL 0x28 ;  /* 0x00000028000079c8 */ /* 0x001e0000080e0500 */
[----:B------:R-:W-:Y:S05]  /*4d90*/  @P0 EXIT ;  /* 0x000000000000094d */ /* 0x000fea0003800000 */
[----:B0-----:R-:W-:Y:S01]  /*4da0*/  LOP3.LUT P0, RZ, R3, 0xff, RZ, 0xc0, !PT ;  /* 0x000000ff03ff7812 */ /* 0x001fe2000780c0ff */
[----:B------:R-:W-:Y:S02]  /*4db0*/  IMAD.MOV.U32 R3, RZ, RZ, 0x1 ;  /* 0x00000001ff037424 */ /* 0x000fe400078e00ff */
[----:B------:R-:W-:-:S10]  /*4dc0*/  IMAD.MOV.U32 R8, RZ, RZ, RZ ;  /* 0x000000ffff087224 */ /* 0x000fd400078e00ff */
[----:B------:R-:W-:Y:S05]  /*4dd0*/  @!P0 BRA `(.L_x_99) ;  /* 0x0000000c003c8947 */ /* 0x000fea0003800000 */
[----:B------:R-:W-:Y:S01]  /*4de0*/  LOP3.LUT P0, RZ, R4, 0x1f, RZ, 0xc0, !PT ;  /* 0x0000001f04ff7812 */ /* 0x000fe2000780c0ff */
[----:B------:R-:W-:Y:S01]  /*4df0*/  ULDC UR5, c[0x0][0x658] ;  /* 0x0001960000057ab9 */ /* 0x000fe20000000800 */
[----:B------:R-:W-:Y:S01]  /*4e00*/  UMOV UR6, 0xffffffff ;  /* 0xffffffff00067882 */ /* 0x000fe20000000000 */
[----:B------:R-:W-:Y:S01]  /*4e10*/  BSSY B0, `(.L_x_99) ;  /* 0x00000cb000007945 */ /* 0x000fe20003800000 */
[----:B------:R-:W-:Y:S01]  /*4e20*/  USHF.L.U32 UR6, UR6, UR5, URZ ;  /* 0x0000000506067299 */ /* 0x000fe2000800063f */
[C---:B------:R-:W-:Y:S01]  /*4e30*/  ISETP.NE.AND P2, PT, R5.reuse, RZ, PT ;  /* 0x000000ff0500720c */ /* 0x040fe20003f45270 */
[----:B------:R-:W-:Y:S01]  /*4e40*/  UMOV UR7, 0x1 ;  /* 0x0000000100077882 */ /* 0x000fe20000000000 */
[----:B------:R-:W-:Y:S01]  /*4e50*/  ISETP.NE.OR P0, PT, R5, RZ, !P0 ;  /* 0x000000ff0500720c */ /* 0x000fe20004705670 */
[----:B------:R-:W-:Y:S01]  /*4e60*/  IMAD.MOV.U32 R10, RZ, RZ, 0x1 ;  /* 0x00000001ff0a7424 */ /* 0x000fe200078e00ff */
[----:B------:R-:W-:Y:S01]  /*4e70*/  LOP3.LUT R9, R23, 0x2, RZ, 0xfc, !PT ;  /* 0x0000000217097812 */ /* 0x000fe200078efcff */
[----:B------:R-:W-:Y:S01]  /*4e80*/  IMAD.MOV.U32 R3, RZ, RZ, 0x1 ;  /* 0x00000001ff037424 */ /* 0x000fe200078e00ff */
[----:B------:R-:W-:Y:S01]  /*4e90*/  ULDC UR4, c[0x0][0x600] ;  /* 0x0001800000047ab9 */ /* 0x000fe20000000800 */
[----:B------:R-:W-:Y:S01]  /*4ea0*/  IMAD.MOV.U32 R8, RZ, RZ, RZ ;  /* 0x000000ffff087224 */ /* 0x000fe200078e00ff */
[----:B------:R-:W-:-:S02]  /*4eb0*/  USHF.L.U32 UR13, UR7, UR5, URZ ;  /* 0x00000005070d7299 */ /* 0x000fc4000800063f */
[----:B------:R-:W-:Y:S02]  /*4ec0*/  UIADD3 UR21, UR40, 0x1, URZ ;  /* 0x0000000128157890 */ /* 0x000fe4000fffe03f */
[----:B------:R-:W-:Y:S02]  /*4ed0*/  UIADD3 UR4, UR4, -0x1, URZ ;  /* 0xffffffff04047890 */ /* 0x000fe4000fffe03f */
[----:B------:R-:W-:Y:S01]  /*4ee0*/  ULOP3.LUT UR5, URZ, UR6, URZ, 0x33, !UPT ;  /* 0x000000063f057292 */ /* 0x000fe2000f8e333f */
[----:B------:R-:W-:-:S11]  /*4ef0*/  ULDC.64 UR22, c[0x0][0x198] ;  /* 0x0000660000167ab9 */ /* 0x000fd60000000a00 */
.L_x_111:
[----:B------:R-:W-:-:S03]  /*4f00*/  UMOV UR6, 0xffffffff ;  /* 0xffffffff00067882 */ /* 0x000fc60000000000 */
[----:B------:R-:W-:Y:S05]  /*4f10*/  BRA.DIV UR6, `(.L_x_100) ;  /* 0x0000001206747947 */ /* 0x000fea000b800000 */
[----:B------:R-:W-:-:S13]  /*4f20*/  ELECT P6, URZ, PT ;  /* 0x00000000003f782f */ /* 0x000fda00038c0000 */
.L_x_127:
[----:B------:R-:W0:Y:S01]  /*4f30*/  LDC R4, c[0x0][0x28c] ;  /* 0x0000a300ff047b82 */ /* 0x000e220000000800 */
[----:B------:R-:W-:Y:S01]  /*4f40*/  BSSY B1, `(.L_x_101) ;  /* 0x0000041000017945 */ /* 0x000fe20003800000 */
[----:B0-----:R-:W-:-:S13]  /*4f50*/  ISETP.LT.OR P6, PT, R4, 0x1, !P6 ;  /* 0x000000010400780c */ /* 0x001fda00077c1670 */
[----:B------:R-:W-:Y:S05]  /*4f60*/  @P6 BRA `(.L_x_102) ;  /* 0x0000000000f86947 */ /* 0x000fea0003800000 */
[----:B------:R-:W-:Y:S02]  /*4f70*/  IMAD.SHL.U32 R22, R22, 0x40, RZ ;  /* 0x0000004016167824 */ /* 0x000fe400078e00ff */
[----:B------:R-:W-:Y:S02]  /*4f80*/  IMAD.SHL.U32 R18, R18, 0x40, RZ ;  /* 0x0000004012127824 */ /* 0x000fe400078e00ff */
[----:B------:R-:W-:Y:S02]  /*4f90*/  IMAD.MOV.U32 R13, RZ, RZ, RZ ;  /* 0x000000ffff0d7224 */ /* 0x000fe400078e00ff */
[----:B------:R-:W-:Y:S02]  /*4fa0*/  IMAD.U32 R14, RZ, RZ, UR21 ;  /* 0x00000015ff0e7e24 */ /* 0x000fe4000f8e00ff */
[----:B------:R-:W-:Y:S02]  /*4fb0*/  IMAD.MOV.U32 R4, RZ, RZ, R3 ;  /* 0x000000ffff047224 */ /* 0x000fe400078e0003 */
[----:B------:R-:W-:-:S07]  /*4fc0*/  IMAD.MOV.U32 R5, RZ, RZ, R8 ;  /* 0x000000ffff057224 */ /* 0x000fce00078e0008 */
.L_x_106:
[----:B------:R-:W0:Y:S01]  /*4fd0*/  S2R R7, SR_CgaCtaId ;  /* 0x0000000000077919 */ /* 0x000e220000008800 */
[----:B------:R-:W-:-:S04]  /*4fe0*/  MOV R6, 0x400 ;  /* 0x0000040000067802 */ /* 0x000fc80000000f00 */
[----:B0-----:R-:W-:Y:S02]  /*4ff0*/  LEA R12, R7, R6, 0x18 ;  /* 0x00000006070c7211 */ /* 0x001fe400078ec0ff */
[----:B------:R-:W-:Y:S01]  /*5000*/  SHF.L.U32 R6, R4, 0x1f, RZ ;  /* 0x0000001f04067819 */ /* 0x000fe200000006ff */
[----:B------:R-:W0:Y:S02]  /*5010*/  @!P2 LDC R7, c[0x0][0x500] ;  /* 0x00014000ff07ab82 */ /* 0x000e240000000800 */
[----:B------:R-:W-:-:S04]  /*5020*/  IMAD R11, R5, 0x8, R12 ;  /* 0x00000008050b7824 */ /* 0x000fc800078e020c */
[----:B------:R-:W1:Y:S02]  /*5030*/  SYNCS.PHASECHK.TRANS64.TRYWAIT P1, [R11+URZ+0x38], R6 ;  /* 0x000038060b0075a7 */ /* 0x000e64000802017f */
[----:B-1----:R-:W-:Y:S05]  /*5040*/  @!P1 BRA `(.L_x_103) ;  /* 0x0000001000489947 */ /* 0x002fea0003800000 */
.L_x_128:
[----:B-1----:R-:W-:Y:S01]  /*5050*/  PRMT R6, R9, 0x9910, RZ ;  /* 0x0000991009067816 */ /* 0x002fe200000000ff */
[----:B0-----:R0:W-:Y:S03]  /*5060*/  @!P2 SYNCS.ARRIVE.TRANS64 RZ, [R11+URZ], R7 ;  /* 0x000000070bffa9a7 */ /* 0x0011e6000800003f */
[----:B------:R-:W-:-:S13]  /*5070*/  ISETP.NE.AND P1, PT, R6, 0x2, PT ;  /* 0x000000020600780c */ /* 0x000fda0003f25270 */
[----:B0-----:R-:W-:Y:S05]  /*5080*/  @P1 BRA `(.L_x_104) ;  /* 0x0000000000041947 */ /* 0x001fea0003800000 */
[----:B------:R-:W-:Y:S01]  /*5090*/  BPT.TRAP 0x1 ;  /* 0x000000040000795c */ /* 0x000fe20000300000 */
.L_x_104:
[----:B------:R-:W-:Y:S05]  /*50a0*/  @P0 BRA `(.L_x_105) ;  /* 0x0000000000040947 */ /* 0x000fea0003800000 */
[----:B------:R-:W-:Y:S01]  /*50b0*/  BPT.TRAP 0x1 ;  /* 0x000000040000795c */ /* 0x000fe20000300000 */
.L_x_105:
[----:B------:R-:W-:Y:S01]  /*50c0*/  IMAD R12, R5, 0x4000, R12 ;  /* 0x00004000050c7824 */ /* 0x000fe200078e020c */
[----:B------:R-:W-:Y:S01]  /*50d0*/  R2UR UR34, R13 ;  /* 0x000000000d2272ca */ /* 0x000fe200000e0000 */
[----:B------:R-:W-:Y:S01]  /*50e0*/  VIADD R14, R14, 0xffffffff ;  /* 0xffffffff0e0e7836 */ /* 0x000fe20000000000 */
[----:B------:R-:W-:Y:S01]  /*50f0*/  R2UR UR33, R11 ;  /* 0x000000000b2172ca */ /* 0x000fe200000e0000 */
[----:B------:R-:W-:Y:S01]  /*5100*/  UIADD3 UR6, UP0, UR22, 0xf0, URZ ;  /* 0x000000f016067890 */ /* 0x000fe2000ff1e03f */
[----:B------:R-:W-:Y:S01]  /*5110*/  R2UR UR8, R12 ;  /* 0x000000000c0872ca */ /* 0x000fe200000e0000 */
[----:B------:R-:W-:Y:S01]  /*5120*/  UIADD3 UR30, UP1, UR22, 0x1f0, URZ ;  /* 0x000001f0161e7890 */ /* 0x000fe2000ff3e03f */
[----:B------:R-:W-:Y:S01]  /*5130*/  R2UR UR35, R22 ;  /* 0x00000000162372ca */ /* 0x000fe200000e0000 */
[----:B------:R-:W-:Y:S01]  /*5140*/  UIADD3.X UR7, URZ, UR23, URZ, UP0, !UPT ;  /* 0x000000173f077290 */ /* 0x000fe200087fe43f */
[----:B------:R-:W-:Y:S01]  /*5150*/  R2UR UR36, R19 ;  /* 0x00000000132472ca */ /* 0x000fe200000e0000 */
[----:B------:R-:W-:Y:S01]  /*5160*/  UIADD3.X UR31, URZ, UR23, URZ, UP1, !UPT ;  /* 0x000000173f1f7290 */ /* 0x000fe20008ffe43f */
[----:B------:R-:W-:Y:S01]  /*5170*/  R2UR UR19, R18 ;  /* 0x00000000121372ca */ /* 0x000fe200000e0000 */
[----:B------:R-:W-:Y:S01]  /*5180*/  VIADD R5, R5, 0x1 ;  /* 0x0000000105057836 */ /* 0x000fe20000000000 */
[----:B------:R-:W-:Y:S01]  /*5190*/  ISETP.GT.AND P3, PT, R14, 0x1, PT ;  /* 0x000000010e00780c */ /* 0x000fe20003f64270 */
[----:B------:R-:W-:Y:S01]  /*51a0*/  UIADD3 UR26, UR34, 0x20, URZ ;  /* 0x00000020221a7890 */ /* 0x000fe2000fffe03f */
[----:B------:R-:W-:Y:S01]  /*51b0*/  VIADD R13, R13, 0x40 ;  /* 0x000000400d0d7836 */ /* 0x000fe20000000000 */
[----:B------:R-:W-:Y:S01]  /*51c0*/  UMOV UR14, 0x0 ;  /* 0x00000000000e7882 */ /* 0x000fe20000000000 */
[----:B------:R-:W-:Y:S01]  /*51d0*/  UMOV UR15, 0x10000000 ;  /* 0x10000000000f7882 */ /* 0x000fe20000000000 */
[----:B------:R-:W-:Y:S01]  /*51e0*/  UIADD3 UR32, UR8, 0x180, URZ ;  /* 0x0000018008207890 */ /* 0x000fe2000fffe03f */
[----:B------:R-:W-:Y:S01]  /*51f0*/  ISETP.NE.AND P1, PT, R5, 0x7, PT ;  /* 0x000000070500780c */ /* 0x000fe20003f25270 */
[----:B------:R-:W-:-:S02]  /*5200*/  UIADD3 UR24, UR8, 0x2180, URZ ;  /* 0x0000218008187890 */ /* 0x000fc4000fffe03f */
[----:B------:R-:W-:Y:S01]  /*5210*/  UIADD3 UR16, UR8, 0x1c180, URZ ;  /* 0x0001c18008107890 */ /* 0x000fe2000fffe03f */
[----:B------:R-:W-:Y:S01]  /*5220*/  SEL R7, RZ, 0x1, P1 ;  /* 0x00000001ff077807 */ /* 0x000fe20000800000 */
[----:B------:R-:W-:Y:S01]  /*5230*/  UIADD3 UR8, UR8, 0x1e180, URZ ;  /* 0x0001e18008087890 */ /* 0x000fe2000fffe03f */
[----:B------:R-:W-:Y:S01]  /*5240*/  SEL R5, R5, RZ, P1 ;  /* 0x000000ff05057207 */ /* 0x000fe20000800000 */
[----:B------:R-:W-:Y:S01]  /*5250*/  UMOV UR25, UR33 ;  /* 0x0000002100197c82 */ /* 0x000fe20008000000 */
[----:B------:R-:W-:Y:S01]  /*5260*/  UMOV UR27, UR35 ;  /* 0x00000023001b7c82 */ /* 0x000fe20008000000 */
[----:B------:R-:W-:Y:S01]  /*5270*/  UMOV UR28, UR36 ;  /* 0x00000024001c7c82 */ /* 0x000fe20008000000 */
[----:B------:R-:W-:Y:S01]  /*5280*/  UMOV UR17, UR33 ;  /* 0x0000002100117c82 */ /* 0x000fe20008000000 */
[----:B------:R-:W-:Y:S01]  /*5290*/  UMOV UR18, UR34 ;  /* 0x0000002200127c82 */ /* 0x000fe20008000000 */
[----:B------:R-:W-:Y:S01]  /*52a0*/  UMOV UR20, UR36 ;  /* 0x0000002400147c82 */ /* 0x000fe20008000000 */
[----:B------:R0:W-:Y:S01]  /*52b0*/  UTMALDG.3D [UR32], [UR6], desc[UR14] ;  /* 0x00000e20060075b4 */ /* 0x0001e20008011000 */
[----:B------:R-:W-:Y:S01]  /*52c0*/  UMOV UR9, UR33 ;  /* 0x0000002100097c82 */ /* 0x000fe20008000000 */
[----:B------:R-:W-:Y:S01]  /*52d0*/  UMOV UR11, UR19 ;  /* 0x00000013000b7c82 */ /* 0x000fe20008000000 */
[----:B------:R-:W-:Y:S01]  /*52e0*/  UMOV UR12, UR36 ;  /* 0x00000024000c7c82 */ /* 0x000fe20008000000 */
[----:B------:R-:W-:Y:S01]  /*52f0*/  UMOV UR10, UR26 ;  /* 0x0000001a000a7c82 */ /* 0x000fe20008000000 */
[----:B------:R-:W-:Y:S01]  /*5300*/  LOP3.LUT R4, R4, R7, RZ, 0x3c, !PT ;  /* 0x0000000704047212 */ /* 0x000fe200078e3cff */
[----:B------:R0:W-:Y:S01]  /*5310*/  UTMALDG.3D [UR24], [UR6], desc[UR14] ;  /* 0x00000e18060075b4 */ /* 0x0001e20008011000 */
[----:B------:R0:W-:Y:S01]  /*5320*/  UTMALDG.3D [UR16], [UR30], desc[UR14] ;  /* 0x00000e101e0075b4 */ /* 0x0001e20008011000 */
[----:B------:R0:W-:Y:S02]  /*5330*/  UTMALDG.3D [UR8], [UR30], desc[UR14] ;  /* 0x00000e081e0075b4 */ /* 0x0001e40008011000 */
[----:B0-----:R-:W-:Y:S05]  /*5340*/  @P3 BRA `(.L_x_106) ;  /* 0xfffffffc00203947 */ /* 0x001fea000383ffff */
.L_x_102:
[----:B------:R-:W-:Y:S05]  /*5350*/  BSYNC B1 ;  /* 0x0000000000017941 */ /* 0x000fea0003800000 */
.L_x_101:
[----:B------:R-:W2:Y:S01]  /*5360*/  LDL.64 R20, [R1] ;  /* 0x0000000001147983 */ /* 0x000ea20000100a00 */
[----:B------:R-:W-:Y:S01]  /*5370*/  LOP3.LUT P4, RZ, R10, 0xff, RZ, 0xc0, !PT ;  /* 0x000000ff0aff7812 */ /* 0x000fe2000788c0ff */
[----:B------:R-:W-:Y:S01]  /*5380*/  VIADD R11, R8, UR40 ;  /* 0x00000028080b7c36 */ /* 0x000fe20008000000 */
[----:B------:R-:W-:Y:S01]  /*5390*/  ULDC.64 UR6, c[0x0][0x650] ;  /* 0x0001940000067ab9 */ /* 0x000fe20000000a00 */
[----:B------:R-:W-:Y:S01]  /*53a0*/  IMAD.U32 R8, RZ, RZ, UR40 ;  /* 0x00000028ff087e24 */ /* 0x000fe2000f8e00ff */
[----:B------:R-:W-:Y:S01]  /*53b0*/  UISETP.GE.U32.AND UP0, UPT, UR40, 0x7, UPT ;  /* 0x000000072800788c */ /* 0x000fe2000bf06070 */
[C---:B------:R-:W-:Y:S01]  /*53c0*/  IMAD.WIDE.U32 R4, R11.reuse, 0x24924925, RZ ;  /* 0x249249250b047825 */ /* 0x040fe200078e00ff */
[----:B------:R-:W-:Y:S01]  /*53d0*/  ISETP.GT.U32.AND P1, PT, R11, 0x6, PT ;  /* 0x000000060b00780c */ /* 0x000fe20003f24070 */
[----:B------:R-:W-:Y:S01]  /*53e0*/  BSSY B1, `(.L_x_107) ;  /* 0x000006b000017945 */ /* 0x000fe20003800000 */
[----:B------:R-:W-:Y:S01]  /*53f0*/  PRMT R10, RZ, 0x7610, R10 ;  /* 0x00007610ff0a7816 */ /* 0x000fe2000000000a */
[----:B------:R-:W-:Y:S01]  /*5400*/  IMAD.MOV.U32 R22, RZ, RZ, -0x1 ;  /* 0xffffffffff167424 */ /* 0x000fe200078e00ff */
[----:B------:R-:W-:Y:S01]  /*5410*/  ISETP.LT.U32.AND P1, PT, R8, 0x7, P1 ;  /* 0x000000070800780c */ /* 0x000fe20000f21070 */
[----:B------:R-:W-:Y:S01]  /*5420*/  IMAD.MOV.U32 R18, RZ, RZ, -0x1 ;  /* 0xffffffffff127424 */ /* 0x000fe200078e00ff */
[----:B------:R-:W-:Y:S01]  /*5430*/  PLOP3.LUT P3, PT, PT, PT, UP0, 0x80, 0x0 ;  /* 0x000000000000781c */ /* 0x000fe20003f6f008 */
[----:B------:R-:W0:Y:S01]  /*5440*/  @P4 S2R R7, SR_CgaCtaId ;  /* 0x0000000000074919 */ /* 0x000e220000008800 */
[----:B------:R-:W-:Y:S01]  /*5450*/  SEL R4, RZ, 0x1, !P1 ;  /* 0x00000001ff047807 */ /* 0x000fe20004800000 */
[----:B------:R-:W-:Y:S01]  /*5460*/  IMAD.MOV.U32 R19, RZ, RZ, -0x1 ;  /* 0xffffffffff137424 */ /* 0x000fe200078e00ff */
[----:B------:R-:W-:-:S02]  /*5470*/  @P4 MOV R6, 0x400 ;  /* 0x0000040000064802 */ /* 0x000fc40000000f00 */
[----:B------:R-:W-:Y:S02]  /*5480*/  LOP3.LUT R3, R3, R4, RZ, 0x3c, !PT ;  /* 0x0000000403037212 */ /* 0x000fe400078e3cff */
[----:B------:R-:W-:Y:S02]  /*5490*/  PRMT R4, RZ, 0x7610, R4 ;  /* 0x00007610ff047816 */ /* 0x000fe40000000004 */
[----:B0-----:R-:W-:Y:S01]  /*54a0*/  @P4 LEA R6, R7, R6, 0x18 ;  /* 0x0000000607064211 */ /* 0x001fe200078ec0ff */
[----:B------:R-:W-:-:S03]  /*54b0*/  IMAD.IADD R7, R11, 0x1, -R5 ;  /* 0x000000010b077824 */ /* 0x000fc600078e0a05 */
[----:B------:R0:W-:Y:S02]  /*54c0*/  @P4 SYNCS.ARRIVE.TRANS64.A1T0 RZ, [R6+URZ+0xa8], RZ ;  /* 0x0000a8ff06ff49a7 */ /* 0x0001e4000810003f */
[----:B------:R-:W-:-:S04]  /*54d0*/  LEA.HI R7, R7, R5, RZ, 0x1f ;  /* 0x0000000507077211 */ /* 0x000fc800078ff8ff */
[----:B------:R-:W-:-:S04]  /*54e0*/  SHF.R.U32.HI R8, RZ, 0x2, R7 ;  /* 0x00000002ff087819 */ /* 0x000fc80000011607 */
[----:B------:R-:W-:Y:S01]  /*54f0*/  @P3 LOP3.LUT R3, R3, 0x1, R8, 0x78, !PT ;  /* 0x0000000103033812 */ /* 0x000fe200078e7808 */
[----:B------:R-:W-:Y:S01]  /*5500*/  IMAD R8, R8, -0x7, R11 ;  /* 0xfffffff908087824 */ /* 0x000fe200078e020b */
[----:B--2---:R-:W-:-:S05]  /*5510*/  IADD3 R16, P1, R16, R20, RZ ;  /* 0x0000001410107210 */ /* 0x004fca0007f3e0ff */
[----:B------:R-:W-:Y:S01]  /*5520*/  IMAD.X R17, R17, 0x1, R0, P1 ;  /* 0x0000000111117824 */ /* 0x000fe200008e0600 */
[----:B------:R-:W-:-:S04]  /*5530*/  ISETP.GE.U32.AND P1, PT, R16, UR6, PT ;  /* 0x0000000610007c0c */ /* 0x000fc8000bf26070 */
[----:B------:R-:W-:-:S13]  /*5540*/  ISETP.GE.U32.AND.EX P1, PT, R17, UR7, PT, P1 ;  /* 0x0000000711007c0c */ /* 0x000fda000bf26110 */
[----:B0-----:R-:W-:Y:S05]  /*5550*/  @P1 BRA `(.L_x_108) ;  /* 0x00000004004c1947 */ /* 0x001fea0003800000 */
[----:B------:R-:W0:Y:S01]  /*5560*/  S2R R12, SR_CTAID.X ;  /* 0x00000000000c7919 */ /* 0x000e220000002500 */
[----:B------:R-:W-:Y:S01]  /*5570*/  ULDC.64 UR6, c[0x0][0x628] ;  /* 0x00018a0000067ab9 */ /* 0x000fe20000000a00 */
[----:B------:R-:W1:Y:S01]  /*5580*/  LDC R13, c[0x0][0x144] ;  /* 0x00005100ff0d7b82 */ /* 0x000e620000000800 */
[----:B------:R-:W-:Y:S01]  /*5590*/  ISETP.NE.U32.AND P1, PT, RZ, UR6, PT ;  /* 0x00000006ff007c0c */ /* 0x000fe2000bf25070 */
[----:B------:R-:W2:Y:S01]  /*55a0*/  S2R R11, SR_CTAID.Y ;  /* 0x00000000000b7919 */ /* 0x000ea20000002600 */
[----:B------:R-:W-:Y:S01]  /*55b0*/  ULDC UR8, c[0x0][0x150] ;  /* 0x0000540000087ab9 */ /* 0x000fe20000000800 */
[----:B------:R-:W-:Y:S01]  /*55c0*/  ULDC UR9, c[0x0][0x630] ;  /* 0x00018c0000097ab9 */ /* 0x000fe20000000800 */
[----:B------:R-:W-:Y:S01]  /*55d0*/  ISETP.NE.AND.EX P1, PT, RZ, UR7, PT, P1 ;  /* 0x00000007ff007c0c */ /* 0x000fe2000bf25310 */
[----:B------:R-:W-:Y:S01]  /*55e0*/  IMAD.MOV.U32 R4, RZ, RZ, R16 ;  /* 0x000000ffff047224 */ /* 0x000fe200078e0010 */
[----:B0-----:R-:W-:-:S05]  /*55f0*/  I2FP.F32.U32 R5, R12 ;  /* 0x0000000c00057245 */ /* 0x001fca0000201000 */
[----:B------:R-:W-:Y:S01]  /*5600*/  FMUL R14, R5, UR8 ;  /* 0x00000008050e7c20 */ /* 0x000fe20008400000 */
[----:B------:R-:W-:-:S05]  /*5610*/  IMAD.MOV.U32 R5, RZ, RZ, R17 ;  /* 0x000000ffff057224 */ /* 0x000fca00078e0011 */
[----:B--2---:R-:W-:Y:S05]  /*5620*/  @!P1 BRA `(.L_x_109) ;  /* 0x0000000000289947 */ /* 0x004fea0003800000 */
[----:B------:R-:W-:Y:S02]  /*5630*/  ULDC UR8, c[0x0][0x634] ;  /* 0x00018d0000087ab9 */ /* 0x000fe40000000800 */
[----:B------:R-:W-:-:S05]  /*5640*/  IADD3 R5, P1, R16, UR8, RZ ;  /* 0x0000000810057c10 */ /* 0x000fca000ff3e0ff */
[----:B------:R-:W-:-:S04]  /*5650*/  IMAD.X R15, RZ, RZ, R17, P1 ;  /* 0x000000ffff0f7224 */ /* 0x000fc800008e0611 */
[----:B------:R-:W-:-:S04]  /*5660*/  IMAD.WIDE.U32 R6, R15, UR6, RZ ;  /* 0x000000060f067c25 */ /* 0x000fc8000f8e00ff */
[----:B------:R-:W-:-:S04]  /*5670*/  IMAD.WIDE.U32 R6, P1, R5, UR7, R6 ;  /* 0x0000000705067c25 */ /* 0x000fc8000f820006 */
[----:B------:R-:W-:-:S04]  /*5680*/  IMAD.WIDE.U32 R4, R5, UR6, RZ ;  /* 0x0000000605047c25 */ /* 0x000fc8000f8e00ff */
[----:B------:R-:W-:Y:S01]  /*5690*/  IMAD.MOV.U32 R4, RZ, RZ, R7 ;  /* 0x000000ffff047224 */ /* 0x000fe200078e0007 */
[----:B------:R-:W-:Y:S01]  /*56a0*/  IADD3 RZ, P3, R5, R6, RZ ;  /* 0x0000000605ff7210 */ /* 0x000fe20007f7e0ff */
[----:B------:R-:W-:-:S04]  /*56b0*/  IMAD.X R5, RZ, RZ, RZ, P1 ;  /* 0x000000ffff057224 */ /* 0x000fc800008e06ff */
[----:B------:R-:W-:-:S08]  /*56c0*/  IMAD.WIDE.U32.X R4, R15, UR7, R4, P3 ;  /* 0x000000070f047c25 */ /* 0x000fd000098e0404 */
.L_x_109:
[--C-:B------:R-:W-:Y:S01]  /*56d0*/  SHF.R.U64 R19, R4, UR9, R5.reuse ;  /* 0x0000000904137c19 */ /* 0x100fe20008001205 */
[----:B------:R-:W0:Y:S01]  /*56e0*/  F2I.U32.TRUNC.NTZ R14, R14 ;  /* 0x0000000e000e7305 */ /* 0x000e22000020f000 */
[----:B------:R-:W-:Y:S01]  /*56f0*/  SHF.R.U32.HI R4, RZ, UR9, R5 ;  /* 0x00000009ff047c19 */ /* 0x000fe20008011605 */
[----:B------:R-:W-:Y:S01]  /*5700*/  ULDC.64 UR6, c[0x0][0x620] ;  /* 0x0001880000067ab9 */ /* 0x000fe20000000a00 */
[----:B------:R-:W-:Y:S01]  /*5710*/  IADD3 R7, P1, RZ, -R19, RZ ;  /* 0x80000013ff077210 */ /* 0x000fe20007f3e0ff */
[----:B------:R-:W-:Y:S01]  /*5720*/  ULDC.64 UR8, c[0x0][0x640] ;  /* 0x0001900000087ab9 */ /* 0x000fe20000000a00 */
[----:B------:R-:W2:Y:S03]  /*5730*/  LDC R18, c[0x0][0x148] ;  /* 0x00005200ff127b82 */ /* 0x000ea60000000800 */
[----:B------:R-:W-:Y:S01]  /*5740*/  IMAD.X R4, RZ, RZ, ~R4, P1 ;  /* 0x000000ffff047224 */ /* 0x000fe200008e0e04 */
[----:B------:R-:W-:-:S03]  /*5750*/  ISETP.NE.U32.AND P1, PT, RZ, UR8, PT ;  /* 0x00000008ff007c0c */ /* 0x000fc6000bf25070 */
[----:B------:R-:W-:Y:S01]  /*5760*/  IMAD R6, R4, UR6, RZ ;  /* 0x0000000604067c24 */ /* 0x000fe2000f8e02ff */
[----:B------:R-:W-:Y:S01]  /*5770*/  ISETP.NE.AND.EX P1, PT, RZ, UR9, PT, P1 ;  /* 0x00000009ff007c0c */ /* 0x000fe2000bf25310 */
[----:B------:R-:W-:Y:S01]  /*5780*/  IMAD.WIDE.U32 R4, R7, UR6, R16 ;  /* 0x0000000607047c25 */ /* 0x000fe2000f8e0010 */
[----:B------:R-:W-:-:S03]  /*5790*/  ULDC UR6, c[0x0][0x618] ;  /* 0x0001860000067ab9 */ /* 0x000fc60000000800 */
[----:B------:R-:W-:Y:S01]  /*57a0*/  IMAD R7, R7, UR7, R6 ;  /* 0x0000000707077c24 */ /* 0x000fe2000f8e0206 */
[----:B------:R-:W-:Y:S01]  /*57b0*/  ULDC UR7, c[0x0][0x154] ;  /* 0x0000550000077ab9 */ /* 0x000fe20000000800 */
[----:B0-----:R-:W-:Y:S02]  /*57c0*/  IMAD.MOV R6, RZ, RZ, -R14 ;  /* 0x000000ffff067224 */ /* 0x001fe400078e0a0e */
[----:B------:R-:W-:Y:S02]  /*57d0*/  IMAD.IADD R5, R5, 0x1, R7 ;  /* 0x0000000105057824 */ /* 0x000fe400078e0207 */
[----:B-1----:R-:W-:Y:S01]  /*57e0*/  IMAD R12, R13, R6, R12 ;  /* 0x000000060d0c7224 */ /* 0x002fe200078e020c */
[----:B------:R-:W-:Y:S02]  /*57f0*/  I2FP.F32.U32 R6, R11 ;  /* 0x0000000b00067245 */ /* 0x000fe40000201000 */
[--C-:B------:R-:W-:Y:S02]  /*5800*/  SHF.R.U64 R13, R4, UR6, R5.reuse ;  /* 0x00000006040d7c19 */ /* 0x100fe40008001205 */
[----:B------:R-:W-:Y:S01]  /*5810*/  SHF.R.U32.HI R4, RZ, UR6, R5 ;  /* 0x00000006ff047c19 */ /* 0x000fe20008011605 */
[----:B------:R-:W-:Y:S01]  /*5820*/  FMUL R6, R6, UR7 ;  /* 0x0000000706067c20 */ /* 0x000fe20008400000 */
[----:B------:R-:W-:-:S02]  /*5830*/  ULDC UR6, c[0x0][0x608] ;  /* 0x0001820000067ab9 */ /* 0x000fc40000000800 */
[--C-:B------:R-:W-:Y:S01]  /*5840*/  SHF.R.U64 R15, R13, UR6, R4.reuse ;  /* 0x000000060d0f7c19 */ /* 0x100fe20008001204 */
[----:B------:R0:W1:Y:S01]  /*5850*/  F2I.U32.TRUNC.NTZ R20, R6 ;  /* 0x0000000600147305 */ /* 0x000062000020f000 */
[----:B------:R-:W-:Y:S01]  /*5860*/  SHF.R.U32.HI R4, RZ, UR6, R4 ;  /* 0x00000006ff047c19 */ /* 0x000fe20008011604 */
[----:B------:R-:W-:-:S03]  /*5870*/  ULDC UR6, c[0x0][0x658] ;  /* 0x0001960000067ab9 */ /* 0x000fc60000000800 */
[--C-:B------:R-:W-:Y:S02]  /*5880*/  SHF.R.U64 R14, R15, UR6, R4.reuse ;  /* 0x000000060f0e7c19 */ /* 0x100fe40008001204 */
[----:B------:R-:W-:-:S03]  /*5890*/  SHF.R.U32.HI R21, RZ, UR6, R4 ;  /* 0x00000006ff157c19 */ /* 0x000fc60008011604 */
[----:B------:R-:W-:Y:S02]  /*58a0*/  IMAD.MOV.U32 R4, RZ, RZ, R14 ;  /* 0x000000ffff047224 */ /* 0x000fe400078e000e */
[----:B------:R-:W-:Y:S01]  /*58b0*/  IMAD.MOV.U32 R5, RZ, RZ, R21 ;  /* 0x000000ffff057224 */ /* 0x000fe200078e0015 */
[----:B0-----:R-:W-:Y:S06]  /*58c0*/  @!P1 BRA `(.L_x_110) ;  /* 0x0000000000289947 */ /* 0x001fec0003800000 */
        /* <DEDUP_REMOVED lines=10> */
.L_x_110:
[----:B------:R-:W-:Y:S01]  /*5970*/  ISETP.NE.AND P1, PT, R2, 0x1, PT ;  /* 0x000000010200780c */ /* 0x000fe20003f25270 */
[----:B------:R-:W-:Y:S01]  /*5980*/  ULDC UR6, c[0x0][0x648] ;  /* 0x0001920000067ab9 */ /* 0x000fe20000000800 */
[----:B------:R-:W-:Y:S01]  /*5990*/  LOP3.LUT R15, R15, UR5, RZ, 0xc0, !PT ;  /* 0x000000050f0f7c12 */ /* 0x000fe2000f8ec0ff */
[----:B-1----:R-:W-:Y:S01]  /*59a0*/  IMAD.MOV R20, RZ, RZ, -R20 ;  /* 0x000000ffff147224 */ /* 0x002fe200078e0a14 */
[----:B------:R-:W-:Y:S01]  /*59b0*/  SHF.R.U64 R4, R4, UR6, R5 ;  /* 0x0000000604047c19 */ /* 0x000fe20008001205 */
[----:B------:R-:W-:Y:S01]  /*59c0*/  ULDC UR6, c[0x0][0x638] ;  /* 0x00018e0000067ab9 */ /* 0x000fe20000000800 */
[----:B------:R-:W-:Y:S01]  /*59d0*/  LOP3.LUT R13, R13, UR4, RZ, 0xc0, !PT ;  /* 0x000000040d0d7c12 */ /* 0x000fe2000f8ec0ff */
[----:B------:R-:W-:Y:S02]  /*59e0*/  ULDC UR7, c[0x0][0x610] ;  /* 0x0001840000077ab9 */ /* 0x000fe40000000800 */
[----:B------:R-:W-:Y:S02]  /*59f0*/  IMAD.MOV R5, RZ, RZ, -R4 ;  /* 0x000000ffff057224 */ /* 0x000fe400078e0a04 */
[----:B------:R-:W-:-:S02]  /*5a00*/  IMAD R15, R4, UR13, R15 ;  /* 0x0000000d040f7c24 */ /* 0x000fc4000f8e020f */
[----:B--2---:R-:W-:Y:S02]  /*5a10*/  @P1 IMAD R12, R18, R20, R11 ;  /* 0x00000014120c1224 */ /* 0x004fe400078e020b */
[----:B------:R-:W-:Y:S01]  /*5a20*/  IMAD R14, R5, UR6, R14 ;  /* 0x00000006050e7c24 */ /* 0x000fe2000f8e020e */
[----:B------:R-:W-:Y:S01]  /*5a30*/  ULDC UR6, c[0x0][0x600] ;  /* 0x0001800000067ab9 */ /* 0x000fe20000000800 */
[----:B------:R-:W-:Y:S02]  /*5a40*/  IMAD R12, R15, UR7, R12 ;  /* 0x000000070f0c7c24 */ /* 0x000fe4000f8e020c */
[----:B------:R-:W-:Y:S02]  /*5a50*/  IMAD R5, R14, UR6, R13 ;  /* 0x000000060e057c24 */ /* 0x000fe4000f8e020d */
[----:B------:R-:W-:-:S03]  /*5a60*/  IMAD.MOV.U32 R4, RZ, RZ, 0x1 ;  /* 0x00000001ff047424 */ /* 0x000fc600078e00ff */
[----:B------:R-:W-:Y:S02]  /*5a70*/  SEL R18, R5, R12, !P1 ;  /* 0x0000000c05127207 */ /* 0x000fe40004800000 */
[----:B------:R-:W-:-:S07]  /*5a80*/  SEL R22, R12, R5, !P1 ;  /* 0x000000050c167207 */ /* 0x000fce0004800000 */
.L_x_108:
[----:B------:R-:W-:Y:S05]  /*5a90*/  BSYNC B1 ;  /* 0x0000000000017941 */ /* 0x000fea0003800000 */
.L_x_107:
[----:B------:R-:W-:-:S13]  /*5aa0*/  LOP3.LUT P1, RZ, R4, 0xff, RZ, 0xc0, !PT ;  /* 0x000000ff04ff7812 */ /* 0x000fda000782c0ff */
[----:B------:R-:W-:Y:S05]  /*5ab0*/  @P1 BRA `(.L_x_111) ;  /* 0xfffffff400101947 */ /* 0x000fea000383ffff */
[----:B------:R-:W-:Y:S05]  /*5ac0*/  BSYNC B0 ;  /* 0x0000000000007941 */ /* 0x000fea0003800000 */
.L_x_99:
[----:B------:R-:W-:-:S03]  /*5ad0*/  UMOV UR6, 0xffffffff ;  /* 0xffffffff00067882 */ /* 0x000fc60000000000 */
[----:B------:R-:W-:Y:S05]  /*5ae0*/  BRA.DIV UR6, `(.L_x_112) ;  /* 0x0000000606b47947 */ /* 0x000fea000b800000 */
[----:B------:R-:W-:-:S13]  /*5af0*/  ELECT P6, URZ, PT ;  /* 0x00000000003f782f */ /* 0x000fda00038c0000 */
.L_x_131:
[----:B------:R-:W-:Y:S04]  /*5b00*/  BSSY B0, `(.L_x_113) ;  /* 0x0000046000007945 */ /* 0x000fe80003800000 */
[----:B------:R-:W-:Y:S05]  /*5b10*/  @!P6 BRA `(.L_x_114) ;  /* 0x000000040010e947 */ /* 0x000fea0003800000 */
[----:B------:R-:W-:-:S04]  /*5b20*/  LOP3.LUT R23, R23, 0x2, RZ, 0xfc, !PT ;  /* 0x0000000217177812 */ /* 0x000fc800078efcff */
[----:B------:R-:W-:-:S13]  /*5b30*/  ISETP.NE.AND P0, PT, R23, 0x3, PT ;  /* 0x000000031700780c */ /* 0x000fda0003f05270 */
[----:B------:R-:W-:Y:S05]  /*5b40*/  @!P0 BRA `(.L_x_115) ;  /* 0x0000000000048947 */ /* 0x000fea0003800000 */
[----:B------:R-:W-:Y:S01]  /*5b50*/  BPT.TRAP 0x1 ;  /* 0x000000040000795c */ /* 0x000fe20000300000 */
.L_x_115:
[----:B------:R-:W0:Y:S01]  /*5b60*/  S2R R5, SR_CgaCtaId ;  /* 0x0000000000057919 */ /* 0x000e220000008800 */
[----:B------:R-:W-:Y:S02]  /*5b70*/  MOV R0, 0x400 ;  /* 0x0000040000007802 */ /* 0x000fe40000000f00 */
[----:B------:R-:W-:Y:S02]  /*5b80*/  SHF.L.U32 R2, R3, 0x1f, RZ ;  /* 0x0000001f03027819 */ /* 0x000fe400000006ff */
[----:B0-----:R-:W-:-:S05]  /*5b90*/  LEA R5, R5, R0, 0x18 ;  /* 0x0000000005057211 */ /* 0x001fca00078ec0ff */
[----:B------:R-:W-:-:S04]  /*5ba0*/  VIADD R5, R5, 0x38 ;  /* 0x0000003805057836 */ /* 0x000fc80000000000 */
[C---:B------:R-:W-:Y:S02]  /*5bb0*/  IMAD R7, R8.reuse, 0x8, R5 ;  /* 0x0000000808077824 */ /* 0x040fe400078e0205 */
[----:B------:R-:W-:Y:S02]  /*5bc0*/  VIADD R8, R8, 0x1 ;  /* 0x0000000108087836 */ /* 0x000fe40000000000 */
[----:B------:R-:W0:Y:S03]  /*5bd0*/  SYNCS.PHASECHK.TRANS64.TRYWAIT P0, [R7+URZ], R2 ;  /* 0x00000002070075a7 */ /* 0x000e26000800017f */
[----:B------:R-:W-:-:S04]  /*5be0*/  ISETP.NE.AND P1, PT, R8, 0x7, PT ;  /* 0x000000070800780c */ /* 0x000fc80003f25270 */
[----:B------:R-:W-:Y:S02]  /*5bf0*/  SEL R0, RZ, 0x1, P1 ;  /* 0x00000001ff007807 */ /* 0x000fe40000800000 */
[----:B------:R-:W-:Y:S02]  /*5c00*/  SEL R8, R8, RZ, P1 ;  /* 0x000000ff08087207 */ /* 0x000fe40000800000 */
[----:B------:R-:W-:-:S03]  /*5c10*/  LOP3.LUT R9, R3, R0, RZ, 0x3c, !PT ;  /* 0x0000000003097212 */ /* 0x000fc600078e3cff */
[----:B------:R-:W-:Y:S01]  /*5c20*/  IMAD R6, R8, 0x8, R5 ;  /* 0x0000000808067824 */ /* 0x000fe200078e0205 */
[----:B------:R-:W-:Y:S01]  /*5c30*/  SHF.L.U32 R3, R9, 0x1f, RZ ;  /* 0x0000001f09037819 */ /* 0x000fe200000006ff */
[----:B0-----:R-:W-:Y:S06]  /*5c40*/  @!P0 BRA `(.L_x_116) ;  /* 0x00000004007c8947 */ /* 0x001fec0003800000 */
.L_x_132:
[----:B------:R-:W1:Y:S01]  /*5c50*/  SYNCS.PHASECHK.TRANS64.TRYWAIT P0, [R6+URZ], R3 ;  /* 0x00000003060075a7 */ /* 0x000e62000800017f */
[----:B------:R-:W-:-:S05]  /*5c60*/  VIADD R0, R8, 0x1 ;  /* 0x0000000108007836 */ /* 0x000fca0000000000 */
[----:B------:R-:W-:-:S04]  /*5c70*/  ISETP.NE.AND P1, PT, R0, 0x7, PT ;  /* 0x000000070000780c */ /* 0x000fc80003f25270 */
[----:B0-----:R-:W-:Y:S02]  /*5c80*/  SEL R2, RZ, 0x1, P1 ;  /* 0x00000001ff027807 */ /* 0x001fe40000800000 */
[----:B------:R-:W-:Y:S02]  /*5c90*/  SEL R0, R0, RZ, P1 ;  /* 0x000000ff00007207 */ /* 0x000fe40000800000 */
[----:B------:R-:W-:-:S03]  /*5ca0*/  LOP3.LUT R9, R9, R2, RZ, 0x3c, !PT ;  /* 0x0000000209097212 */ /* 0x000fc600078e3cff */
[----:B------:R-:W-:Y:S01]  /*5cb0*/  IMAD R7, R0, 0x8, R5 ;  /* 0x0000000800077824 */ /* 0x000fe200078e0205 */
[----:B------:R-:W-:Y:S01]  /*5cc0*/  SHF.L.U32 R4, R9, 0x1f, RZ ;  /* 0x0000001f09047819 */ /* 0x000fe200000006ff */
[----:B-1----:R-:W-:Y:S06]  /*5cd0*/  @!P0 BRA `(.L_x_117) ;  /* 0x00000004006c8947 */ /* 0x002fec0003800000 */
.L_x_133:
[----:B------:R-:W1:Y:S01]  /*5ce0*/  SYNCS.PHASECHK.TRANS64.TRYWAIT P0, [R7+URZ], R4 ;  /* 0x00000004070075a7 */ /* 0x000e62000800017f */
[----:B------:R-:W-:-:S05]  /*5cf0*/  VIADD R0, R0, 0x1 ;  /* 0x0000000100007836 */ /* 0x000fca0000000000 */
[----:B------:R-:W-:-:S04]  /*5d00*/  ISETP.NE.AND P1, PT, R0, 0x7, PT ;  /* 0x000000070000780c */ /* 0x000fc80003f25270 */
[----:B------:R-:W-:Y:S02]  /*5d10*/  SEL R2, RZ, 0x1, P1 ;  /* 0x00000001ff027807 */ /* 0x000fe40000800000 */
[----:B------:R-:W-:Y:S02]  /*5d20*/  SEL R0, R0, RZ, P1 ;  /* 0x000000ff00007207 */ /* 0x000fe40000800000 */
[----:B------:R-:W-:-:S03]  /*5d30*/  LOP3.LUT R9, R9, R2, RZ, 0x3c, !PT ;  /* 0x0000000209097212 */ /* 0x000fc600078e3cff */
[----:B0-----:R-:W-:Y:S01]  /*5d40*/  IMAD R6, R0, 0x8, R5 ;  /* 0x0000000800067824 */ /* 0x001fe200078e0205 */
[----:B------:R-:W-:Y:S01]  /*5d50*/  SHF.L.U32 R3, R9, 0x1f, RZ ;  /* 0x0000001f09037819 */ /* 0x000fe200000006ff */
[----:B-1----:R-:W-:Y:S06]  /*5d60*/  @!P0 BRA `(.L_x_118) ;  /* 0x00000004005c8947 */ /* 0x002fec0003800000 */
.L_x_134:
        /* <DEDUP_REMOVED lines=9> */
.L_x_135:
        /* <DEDUP_REMOVED lines=9> */
.L_x_136:
[----:B------:R-:W1:Y:S01]  /*5e90*/  SYNCS.PHASECHK.TRANS64.TRYWAIT P0, [R6+URZ], R3 ;  /* 0x00000003060075a7 */ /* 0x000e62000800017f */
[----:B------:R-:W-:-:S05]  /*5ea0*/  VIADD R0, R0, 0x1 ;  /* 0x0000000100007836 */ /* 0x000fca0000000000 */
[----:B------:R-:W-:-:S04]  /*5eb0*/  ISETP.NE.AND P1, PT, R0, 0x7, PT ;  /* 0x000000070000780c */ /* 0x000fc80003f25270 */
[----:B------:R-:W-:Y:S02]  /*5ec0*/  SEL R2, RZ, 0x1, P1 ;  /* 0x00000001ff027807 */ /* 0x000fe40000800000 */
[----:B------:R-:W-:Y:S02]  /*5ed0*/  SEL R0, R0, RZ, P1 ;  /* 0x000000ff00007207 */ /* 0x000fe40000800000 */
[----:B------:R-:W-:Y:S01]  /*5ee0*/  LOP3.LUT R2, R9, R2, RZ, 0x3c, !PT ;  /* 0x0000000209027212 */ /* 0x000fe200078e3cff */
[----:B-1----:R-:W-:Y:S06]  /*5ef0*/  @!P0 BRA `(.L_x_121) ;  /* 0x0000000400348947 */ /* 0x002fec0003800000 */
.L_x_137:
[----:B------:R-:W-:Y:S01]  /*5f00*/  IMAD R5, R0, 0x8, R5 ;  /* 0x0000000800057824 */ /* 0x000fe200078e0205 */
[----:B------:R-:W-:-:S07]  /*5f10*/  SHF.L.U32 R0, R2, 0x1f, RZ ;  /* 0x0000001f02007819 */ /* 0x000fce00000006ff */
.L_x_122:
[----:B--2---:R2:W3:Y:S02]  /*5f20*/  SYNCS.PHASECHK.TRANS64.TRYWAIT P0, [R5+URZ], R0 ;  /* 0x00000000050075a7 */ /* 0x0044e4000800017f */
[----:B---3--:R-:W-:Y:S05]  /*5f30*/  @!P0 NANOSLEEP.SYNCS 0x989680 ;  /* 0x009896800000895d */ /* 0x008fea0003900000 */
[----:B------:R-:W3:Y:S02]  /*5f40*/  @!P0 SYNCS.PHASECHK.TRANS64 P0, [R5+URZ], R0 ;  /* 0x00000000050085a7 */ /* 0x000ee4000800007f */
[----:B---3--:R-:W-:Y:S05]  /*5f50*/  @!P0 BRA `(.L_x_122) ;  /* 0xfffffffc00f08947 */ /* 0x008fea000383ffff */
.L_x_114:
[----:B------:R-:W-:Y:S05]  /*5f60*/  BSYNC B0 ;  /* 0x0000000000007941 */ /* 0x000fea0003800000 */
.L_x_113:
[----:B------:R-:W-:Y:S05]  /*5f70*/  EXIT ;  /* 0x000000000000794d */ /* 0x000fea0003800000 */
.L_x_15:
[----:B0-----:R-:W-:-:S04]  /*5f80*/  IMAD.U32 R3, RZ, RZ, UR43 ;  /* 0x0000002bff037e24 */ /* 0x001fc8000f8e00ff */
[----:B------:R0:W1:Y:S03]  /*5f90*/  SYNCS.PHASECHK.TRANS64.TRYWAIT P0, [R3+URZ+-0x8], R0 ;  /* 0xfffff800030075a7 */ /* 0x000066000800017f */
[----:B-1----:R-:W-:Y:S05]  /*5fa0*/  @!P0 NANOSLEEP.SYNCS 0x989680 ;  /* 0x009896800000895d */ /* 0x002fea0003900000 */
[----:B------:R-:W1:Y:S02]  /*5fb0*/  @!P0 SYNCS.PHASECHK.TRANS64 P0, [R3+URZ+-0x8], R0 ;  /* 0xfffff800030085a7 */ /* 0x000e64000800007f */
[----:B-1----:R-:W-:Y:S05]  /*5fc0*/  @!P0 BRA `(.L_x_15) ;  /* 0xfffffffc00ec8947 */ /* 0x002fea000383ffff */
[----:B------:R-:W-:Y:S05]  /*5fd0*/  BRA `(.L_x_123) ;  /* 0xffffffb4009c7947 */ /* 0x000fea000383ffff */
.L_x_20:
[----:B-1----:R1:W2:Y:S02]  /*5fe0*/  SYNCS.PHASECHK.TRANS64.TRYWAIT P1, [R3+URZ], R0 ;  /* 0x00000000030075a7 */ /* 0x0022a4000802017f */
[----:B--2---:R-:W-:Y:S05]  /*5ff0*/  @!P1 NANOSLEEP.SYNCS 0x989680 ;  /* 0x009896800000995d */ /* 0x004fea0003900000 */
[----:B------:R-:W2:Y:S02]  /*6000*/  @!P1 SYNCS.PHASECHK.TRANS64 P1, [R3+URZ], R0 ;  /* 0x00000000030095a7 */ /* 0x000ea4000802007f */
[----:B--2---:R-:W-:Y:S05]  /*6010*/  @!P1 BRA `(.L_x_20) ;  /* 0xfffffffc00f09947 */ /* 0x004fea000383ffff */
[----:B------:R-:W-:Y:S05]  /*6020*/  BRA `(.L_x_19) ;  /* 0xffffffb800087947 */ /* 0x000fea000383ffff */
.L_x_25:
[----:B-1----:R-:W-:-:S04]  /*6030*/  IMAD.U32 R4, RZ, RZ, UR4 ;  /* 0x00000004ff047e24 */ /* 0x002fc8000f8e00ff */
[----:B------:R1:W2:Y:S03]  /*6040*/  SYNCS.PHASECHK.TRANS64.TRYWAIT P1, [R4+URZ], R3 ;  /* 0x00000003040075a7 */ /* 0x0002a6000802017f */
[----:B--2---:R-:W-:Y:S05]  /*6050*/  @!P1 NANOSLEEP.SYNCS 0x989680 ;  /* 0x009896800000995d */ /* 0x004fea0003900000 */
[----:B------:R-:W2:Y:S02]  /*6060*/  @!P1 SYNCS.PHASECHK.TRANS64 P1, [R4+URZ], R3 ;  /* 0x00000003040095a7 */ /* 0x000ea4000802007f */
[----:B--2---:R-:W-:Y:S05]  /*6070*/  @!P1 BRA `(.L_x_25) ;  /* 0xfffffffc00ec9947 */ /* 0x004fea000383ffff */
[----:B------:R-:W-:Y:S05]  /*6080*/  BRA `(.L_x_24) ;  /* 0xffffffbc00307947 */ /* 0x000fea000383ffff */
.L_x_31:
[----:B0-----:R-:W-:-:S04]  /*6090*/  IMAD.U32 R3, RZ, RZ, UR43 ;  /* 0x0000002bff037e24 */ /* 0x001fc8000f8e00ff */
[----:B------:R0:W1:Y:S03]  /*60a0*/  SYNCS.PHASECHK.TRANS64.TRYWAIT P0, [R3+URZ+0x8], R0 ;  /* 0x00000800030075a7 */ /* 0x000066000800017f */
[----:B-1----:R-:W-:Y:S05]  /*60b0*/  @!P0 NANOSLEEP.SYNCS 0x989680 ;  /* 0x009896800000895d */ /* 0x002fea0003900000 */
[----:B------:R-:W1:Y:S02]  /*60c0*/  @!P0 SYNCS.PHASECHK.TRANS64 P0, [R3+URZ+0x8], R0 ;  /* 0x00000800030085a7 */ /* 0x000e64000800007f */
[----:B-1----:R-:W-:Y:S05]  /*60d0*/  @!P0 BRA `(.L_x_31) ;  /* 0xfffffffc00ec8947 */ /* 0x002fea000383ffff */
[----:B------:R-:W-:Y:S05]  /*60e0*/  BRA `(.L_x_124) ;  /* 0xffffffc000dc7947 */ /* 0x000fea000383ffff */
.L_x_100:
[----:B------:R-:W-:Y:S01]  /*60f0*/  BSSY B1, `(.L_x_125) ;  /* 0x0000006000017945 */ /* 0x000fe20003800000 */
[----:B------:R-:W-:-:S07]  /*6100*/  IMAD.MOV.U32 R15, RZ, RZ, -0x1 ;  /* 0xffffffffff0f7424 */ /* 0x000fce00078e00ff */
[----:B-----5:R-:W-:Y:S05]  /*6110*/  WARPSYNC.COLLECTIVE R15, `(.L_x_126) ;  /* 0x000000000f0c7348 */ /* 0x020fea0003c00000 */
[----:B------:R-:W-:Y:S02]  /*6120*/  ELECT P6, UR62, PT ;  /* 0x00000000003e782f */ /* 0x000fe400038c0000 */
[----:B------:R-:W-:Y:S01]  /*6130*/  MOV R14, UR62 ;  /* 0x0000003e000e7c02 */ /* 0x000fe20008000f00 */
[----:B-----5:R-:W-:Y:S10]  /*6140*/  ENDCOLLECTIVE ;  /* 0x000000000000791b */ /* 0x020ff40003800000 */
.L_x_126:
[----:B------:R-:W-:Y:S05]  /*6150*/  BSYNC B1 ;  /* 0x0000000000017941 */ /* 0x000fea0003800000 */
.L_x_125:
[----:B------:R-:W-:Y:S05]  /*6160*/  BRA `(.L_x_127) ;  /* 0xffffffec00707947 */ /* 0x000fea000383ffff */
.L_x_103:
[----:B-1----:R1:W2:Y:S02]  /*6170*/  SYNCS.PHASECHK.TRANS64.TRYWAIT P1, [R11+URZ+0x38], R6 ;  /* 0x000038060b0075a7 */ /* 0x0022a4000802017f */
[----:B--2---:R-:W-:Y:S05]  /*6180*/  @!P1 NANOSLEEP.SYNCS 0x989680 ;  /* 0x009896800000995d */ /* 0x004fea0003900000 */
[----:B------:R-:W2:Y:S02]  /*6190*/  @!P1 SYNCS.PHASECHK.TRANS64 P1, [R11+URZ+0x38], R6 ;  /* 0x000038060b0095a7 */ /* 0x000ea4000802007f */
[----:B--2---:R-:W-:Y:S05]  /*61a0*/  @!P1 BRA `(.L_x_103) ;  /* 0xfffffffc00f09947 */ /* 0x004fea000383ffff */
[----:B------:R-:W-:Y:S05]  /*61b0*/  BRA `(.L_x_128) ;  /* 0xffffffec00a47947 */ /* 0x000fea000383ffff */
.L_x_112:
[----:B------:R-:W-:Y:S01]  /*61c0*/  BSSY B0, `(.L_x_129) ;  /* 0x0000006000007945 */ /* 0x000fe20003800000 */
[----:B------:R-:W-:-:S07]  /*61d0*/  IMAD.MOV.U32 R15, RZ, RZ, -0x1 ;  /* 0xffffffffff0f7424 */ /* 0x000fce00078e00ff */
[----:B-----5:R-:W-:Y:S05]  /*61e0*/  WARPSYNC.COLLECTIVE R15, `(.L_x_130) ;  /* 0x000000000f0c7348 */ /* 0x020fea0003c00000 */
[----:B------:R-:W-:Y:S02]  /*61f0*/  ELECT P6, UR62, PT ;  /* 0x00000000003e782f */ /* 0x000fe400038c0000 */
[----:B------:R-:W-:Y:S01]  /*6200*/  MOV R14, UR62 ;  /* 0x0000003e000e7c02 */ /* 0x000fe20008000f00 */
[----:B-----5:R-:W-:Y:S10]  /*6210*/  ENDCOLLECTIVE ;  /* 0x000000000000791b */ /* 0x020ff40003800000 */
.L_x_130:
[----:B------:R-:W-:Y:S05]  /*6220*/  BSYNC B0 ;  /* 0x0000000000007941 */ /* 0x000fea0003800000 */
.L_x_129:
[----:B------:R-:W-:Y:S05]  /*6230*/  BRA `(.L_x_131) ;  /* 0xfffffff800307947 */ /* 0x000fea000383ffff */
.L_x_116:
[----:B0-----:R0:W1:Y:S02]  /*6240*/  SYNCS.PHASECHK.TRANS64.TRYWAIT P0, [R7+URZ], R2 ;  /* 0x00000002070075a7 */ /* 0x001064000800017f */
[----:B-1----:R-:W-:Y:S05]  /*6250*/  @!P0 NANOSLEEP.SYNCS 0x989680 ;  /* 0x009896800000895d */ /* 0x002fea0003900000 */
[----:B------:R-:W1:Y:S02]  /*6260*/  @!P0 SYNCS.PHASECHK.TRANS64 P0, [R7+URZ], R2 ;  /* 0x00000002070085a7 */ /* 0x000e64000800007f */
[----:B-1----:R-:W-:Y:S05]  /*6270*/  @!P0 BRA `(.L_x_116) ;  /* 0xfffffffc00f08947 */ /* 0x002fea000383ffff */
[----:B------:R-:W-:Y:S05]  /*6280*/  BRA `(.L_x_132) ;  /* 0xfffffff800707947 */ /* 0x000fea000383ffff */
.L_x_117:
[----:B0-----:R0:W1:Y:S02]  /*6290*/  SYNCS.PHASECHK.TRANS64.TRYWAIT P0, [R6+URZ], R3 ;  /* 0x00000003060075a7 */ /* 0x001064000800017f */
[----:B-1----:R-:W-:Y:S05]  /*62a0*/  @!P0 NANOSLEEP.SYNCS 0x989680 ;  /* 0x009896800000895d */ /* 0x002fea0003900000 */
[----:B------:R-:W1:Y:S02]  /*62b0*/  @!P0 SYNCS.PHASECHK.TRANS64 P0, [R6+URZ], R3 ;  /* 0x00000003060085a7 */ /* 0x000e64000800007f */
[----:B-1----:R-:W-:Y:S05]  /*62c0*/  @!P0 BRA `(.L_x_117) ;  /* 0xfffffffc00f08947 */ /* 0x002fea000383ffff */
[----:B------:R-:W-:Y:S05]  /*62d0*/  BRA `(.L_x_133) ;  /* 0xfffffff800807947 */ /* 0x000fea000383ffff */
.L_x_118:
[----:B0-----:R0:W1:Y:S02]  /*62e0*/  SYNCS.PHASECHK.TRANS64.TRYWAIT P0, [R7+URZ], R4 ;  /* 0x00000004070075a7 */ /* 0x001064000800017f */
[----:B-1----:R-:W-:Y:S05]  /*62f0*/  @!P0 NANOSLEEP.SYNCS 0x989680 ;  /* 0x009896800000895d */ /* 0x002fea0003900000 */
[----:B------:R-:W1:Y:S02]  /*6300*/  @!P0 SYNCS.PHASECHK.TRANS64 P0, [R7+URZ], R4 ;  /* 0x00000004070085a7 */ /* 0x000e64000800007f */
[----:B-1----:R-:W-:Y:S05]  /*6310*/  @!P0 BRA `(.L_x_118) ;  /* 0xfffffffc00f08947 */ /* 0x002fea000383ffff */
[----:B------:R-:W-:Y:S05]  /*6320*/  BRA `(.L_x_134) ;  /* 0xfffffff800907947 */ /* 0x000fea000383ffff */
.L_x_119:
[----:B0-----:R0:W1:Y:S02]  /*6330*/  SYNCS.PHASECHK.TRANS64.TRYWAIT P0, [R6+URZ], R3 ;  /* 0x00000003060075a7 */ /* 0x001064000800017f */
[----:B-1----:R-:W-:Y:S05]  /*6340*/  @!P0 NANOSLEEP.SYNCS 0x989680 ;  /* 0x009896800000895d */ /* 0x002fea0003900000 */
[----:B------:R-:W1:Y:S02]  /*6350*/  @!P0 SYNCS.PHASECHK.TRANS64 P0, [R6+URZ], R3 ;  /* 0x00000003060085a7 */ /* 0x000e64000800007f */
[----:B-1----:R-:W-:Y:S05]  /*6360*/  @!P0 BRA `(.L_x_119) ;  /* 0xfffffffc00f08947 */ /* 0x002fea000383ffff */
[----:B------:R-:W-:Y:S05]  /*6370*/  BRA `(.L_x_135) ;  /* 0xfffffff800a07947 */ /* 0x000fea000383ffff */
.L_x_120:
[----:B0-----:R0:W1:Y:S02]  /*6380*/  SYNCS.PHASECHK.TRANS64.TRYWAIT P0, [R7+URZ], R4 ;  /* 0x00000004070075a7 */ /* 0x001064000800017f */
[----:B-1----:R-:W-:Y:S05]  /*6390*/  @!P0 NANOSLEEP.SYNCS 0x989680 ;  /* 0x009896800000895d */ /* 0x002fea0003900000 */
[----:B------:R-:W1:Y:S02]  /*63a0*/  @!P0 SYNCS.PHASECHK.TRANS64 P0, [R7+URZ], R4 ;  /* 0x00000004070085a7 */ /* 0x000e64000800007f */
[----:B-1----:R-:W-:Y:S05]  /*63b0*/  @!P0 BRA `(.L_x_120) ;  /* 0xfffffffc00f08947 */ /* 0x002fea000383ffff */
[----:B------:R-:W-:Y:S05]  /*63c0*/  BRA `(.L_x_136) ;  /* 0xfffffff800b07947 */ /* 0x000fea000383ffff */
.L_x_121:
[----:B-1----:R1:W2:Y:S02]  /*63d0*/  SYNCS.PHASECHK.TRANS64.TRYWAIT P0, [R6+URZ], R3 ;  /* 0x00000003060075a7 */ /* 0x0022a4000800017f */
[----:B--2---:R-:W-:Y:S05]  /*63e0*/  @!P0 NANOSLEEP.SYNCS 0x989680 ;  /* 0x009896800000895d */ /* 0x004fea0003900000 */
[----:B------:R-:W2:Y:S02]  /*63f0*/  @!P0 SYNCS.PHASECHK.TRANS64 P0, [R6+URZ], R3 ;  /* 0x00000003060085a7 */ /* 0x000ea4000800007f */
[----:B--2---:R-:W-:Y:S05]  /*6400*/  @!P0 BRA `(.L_x_121) ;  /* 0xfffffffc00f08947 */ /* 0x004fea000383ffff */
[----:B------:R-:W-:Y:S05]  /*6410*/  BRA `(.L_x_137) ;  /* 0xfffffff800b87947 */ /* 0x000fea000383ffff */
.L_x_138:
[----:B------:R-:W-:-:S00]  /*6420*/  BRA `(.L_x_138) ;  /* 0xfffffffc00fc7947 */ /* 0x000fc0000383ffff */
[----:B------:R-:W-:-:S00]  /*6430*/  NOP ;  /* 0x0000000000007918 */ /* 0x000fc00000000000 */
        /* <DEDUP_REMOVED lines=12> */
.L_x_139:


//--------------------- .nv.global.init           --------------------------
	.section	.nv.global.init,"aw",@progbits
.nv.global.init:
	.type		$str$22,@object
	.size		$str$22,($str$23 - $str$22)
$str$22:
        /*0000*/ 	.byte	0x6b, 0x5f, 0x74, 0x69, 0x6c, 0x65, 0x5f, 0x63, 0x6f, 0x75, 0x6e, 0x74, 0x20, 0x3e, 0x3d, 0x20
        /*0010*/ 	.byte	0x31, 0x00
	.type		$str$23,@object
	.size		$str$23,(__unnamed_1 - $str$23)
$str$23:
        /*0012*/ 	.byte	0x2f, 0x74, 0x6d, 0x70, 0x2f, 0x63, 0x75, 0x74, 0x6c, 0x61, 0x73, 0x73, 0x5f, 0x73, 0x77, 0x65
        /*0022*/ 	.byte	0x65, 0x70, 0x5f, 0x73, 0x72, 0x63, 0x2f, 0x69, 0x6e, 0x63, 0x6c, 0x75, 0x64, 0x65, 0x2f, 0x63
        /*0032*/ 	.byte	0x75, 0x74, 0x6c, 0x61, 0x73, 0x73, 0x2f, 0x67, 0x65, 0x6d, 0x6d, 0x2f, 0x63, 0x6f, 0x6c, 0x6c
        /*0042*/ 	.byte	0x65, 0x63, 0x74, 0x69, 0x76, 0x65, 0x2f, 0x73, 0x6d, 0x39, 0x30, 0x5f, 0x6d, 0x6d, 0x61, 0x5f
        /*0052*/ 	.byte	0x74, 0x6d, 0x61, 0x5f, 0x67, 0x6d, 0x6d, 0x61, 0x5f, 0x73, 0x73, 0x5f, 0x77, 0x61, 0x72, 0x70
        /*0062*/ 	.byte	0x73, 0x70, 0x65, 0x63, 0x69, 0x61, 0x6c, 0x69, 0x7a, 0x65, 0x64, 0x2e, 0x68, 0x70, 0x70, 0x00
	.type		__unnamed_1,@object
	.size		__unnamed_1,(.L_0 - __unnamed_1)
__unnamed_1:
        /*0072*/ 	.byte	0x76, 0x6f, 0x69, 0x64, 0x20, 0x63, 0x75, 0x74, 0x6c, 0x61, 0x73, 0x73, 0x3a, 0x3a, 0x67, 0x65
        /* <DEDUP_REMOVED lines=176> */
        /*0b82*/ 	.byte	0x65, 0x6e, 0x74, 0x69, 0x74, 0x79, 0x5d, 0x00
.L_0:


//--------------------- .nv.shared._ZN7cutlass13device_kernelINS_4gemm6kernel13GemmUniversalIN4cute5tupleIJiiiiEEENS1_10collective13CollectiveMmaINS1_34MainloopSm90TmaGmmaWarpSpecializedILi7ENS5_IJNS4_1CILi1EEESB_SB_EEENS1_32KernelTmaWarpSpecializedPingpongEEENS5_IJNSA_ILi64EEESF_SF_EEENS_10tfloat32_tENS5_IJlSB_lEEESH_SI_NS4_8TiledMMAINS4_8MMA_AtomIJNS4_4SM904GMMA29MMA_64x64x8_F32TF32TF32_SS_TNILNSM_7ScaleInE1ELSO_1EEEEEENS4_6LayoutISC_NS5_IJNSA_ILi0EEESS_SS_EEEEENS5_IJNS4_10UnderscoreESV_SV_EEEEENS4_13SM90_TMA_LOADENS4_14ComposedLayoutINS4_7SwizzleILi3ELi4ELi3EEENS4_18smem_ptr_flag_bitsILi32EEENSR_INS5_IJNSA_ILi8EEENSA_ILi32EEEEEENS5_IJS15_SB_EEEEEEEvNS4_8identityESY_S19_vS1A_EENS_8epilogue10collective6detail29Sm90TmaWarpSpecializedAdapterINS1D_15DefaultEpilogueISH_SI_SI_NS1C_6thread17LinearCombinationISH_Li1EffLNS1H_9ScaleType4KindE0ELNS_15FloatRoundStyleE2ESH_EENS1_15EpilogueDefaultEEEEEvvEEEEvNT_6ParamsE --------------------------
	.section	.nv.shared._ZN7cutlass13device_kernelINS_4gemm6kernel13GemmUniversalIN4cute5tupleIJiiiiEEENS1_10collective13CollectiveMmaINS1_34MainloopSm90TmaGmmaWarpSpecializedILi7ENS5_IJNS4_1CILi1EEESB_SB_EEENS1_32KernelTmaWarpSpecializedPingpongEEENS5_IJNSA_ILi64EEESF_SF_EEENS_10tfloat32_tENS5_IJlSB_lEEESH_SI_NS4_8TiledMMAINS4_8MMA_AtomIJNS4_4SM904GMMA29MMA_64x64x8_F32TF32TF32_SS_TNILNSM_7ScaleInE1ELSO_1EEEEEENS4_6LayoutISC_NS5_IJNSA_ILi0EEESS_SS_EEEEENS5_IJNS4_10UnderscoreESV_SV_EEEEENS4_13SM90_TMA_LOADENS4_14ComposedLayoutINS4_7SwizzleILi3ELi4ELi3EEENS4_18smem_ptr_flag_bitsILi32EEENSR_INS5_IJNSA_ILi8EEENSA_ILi32EEEEEENS5_IJS15_SB_EEEEEEEvNS4_8identityESY_S19_vS1A_EENS_8epilogue10collective6detail29Sm90TmaWarpSpecializedAdapterINS1D_15DefaultEpilogueISH_SI_SI_NS1C_6thread17LinearCombinationISH_Li1EffLNS1H_9ScaleType4KindE0ELNS_15FloatRoundStyleE2ESH_EENS1_15EpilogueDefaultEEEEEvvEEEEvNT_6ParamsE,"aw",@nobits
	.sectionflags	@""
	.align	16
	.zero		1024


//--------------------- .nv.shared.reserved.0     --------------------------
	.section	.nv.shared.reserved.0,"aw",@nobits
	.weak		__nv_reservedSMEM_offset_0_alias
	.size		__nv_reservedSMEM_offset_0_alias, 0, 0
	.other		__nv_reservedSMEM_offset_0_alias,@"STO_CUDA_RESERVED_SHARED STV_DEFAULT"
__nv_reservedSMEM_offset_0_alias:
	.zero		0


//--------------------- .nv.global                --------------------------
	.section	.nv.global,"aw",@nobits
.nv.global:
	.type		_ZN39_INTERNAL_7599b64a_4_k_cu_0d189d37_58064cute1_E,@object
	.size		_ZN39_INTERNAL_7599b64a_4_k_cu_0d189d37_58064cute1_E,(_ZN39_INTERNAL_7599b64a_4_k_cu_0d189d37_58064cuda3std3__45__cpo6cbeginE - _ZN39_INTERNAL_7599b64a_4_k_cu_0d189d37_58064cute1_E)
_ZN39_INTERNAL_7599b64a_4_k_cu_0d189d37_58064cute1_E:
	.zero		1
	.type		_ZN39_INTERNAL_7599b64a_4_k_cu_0d189d37_58064cuda3std3__45__cpo6cbeginE,@object
	.size		_ZN39_INTERNAL_7599b64a_4_k_cu_0d189d37_58064cuda3std3__45__cpo6cbeginE,(_ZN39_INTERNAL_7599b64a_4_k_cu_0d189d37_58064cuda3std3__48in_placeE - _ZN39_INTERNAL_7599b64a_4_k_cu_0d189d37_58064cuda3std3__45__cpo6cbeginE)
_ZN39_INTERNAL_7599b64a_4_k_cu_0d189d37_58064cuda3std3__45__cpo6cbeginE:
	.zero		1
	.type		_ZN39_INTERNAL_7599b64a_4_k_cu_0d189d37_58064cuda3std3__48in_placeE,@object
	.size		_ZN39_INTERNAL_7599b64a_4_k_cu_0d189d37_58064cuda3std3__48in_placeE,(_ZN39_INTERNAL_7599b64a_4_k_cu_0d189d37_58064cuda3std6ranges3__45__cpo9iter_moveE - _ZN39_INTERNAL_7599b64a_4_k_cu_0d189d37_58064cuda3std3__48in_placeE)
_ZN39_INTERNAL_7599b64a_4_k_cu_0d189d37_58064cuda3std3__48in_placeE:
	.zero		1
	.type		_ZN39_INTERNAL_7599b64a_4_k_cu_0d189d37_58064cuda3std6ranges3__45__cpo9iter_moveE,@object
	.size		_ZN39_INTERNAL_7599b64a_4_k_cu_0d189d37_58064cuda3std6ranges3__45__cpo9iter_moveE,(_ZN39_INTERNAL_7599b64a_4_k_cu_0d189d37_58064cuda3std3__45__cpo5beginE - _ZN39_INTERNAL_7599b64a_4_k_cu_0d189d37_58064cuda3std6ranges3__45__cpo9iter_moveE)
_ZN39_INTERNAL_7599b64a_4_k_cu_0d189d37_58064cuda3std6ranges3__45__cpo9iter_moveE:
	.zero		1
	.type		_ZN39_INTERNAL_7599b64a_4_k_cu_0d189d37_58064cuda3std3__45__cpo5beginE,@object
	.size		_ZN39_INTERNAL_7599b64a_4_k_cu_0d189d37_58064cuda3std3__45__cpo5beginE,(_ZN39_INTERNAL_7599b64a_4_k_cu_0d189d37_58064cuda3std3__441_GLOBAL__N__7599b64a_4_k_cu_0d189d37_58066ignoreE - _ZN39_INTERNAL_7599b64a_4_k_cu_0d189d37_58064cuda3std3__45__cpo5beginE)
_ZN39_INTERNAL_7599b64a_4_k_cu_0d189d37_58064cuda3std3__45__cpo5beginE:
	.zero		1
	.type		_ZN39_INTERNAL_7599b64a_4_k_cu_0d189d37_58064cuda3std3__441_GLOBAL__N__7599b64a_4_k_cu_0d189d37_58066ignoreE,@object
	.size		_ZN39_INTERNAL_7599b64a_4_k_cu_0d189d37_58064cuda3std3__441_GLOBAL__N__7599b64a_4_k_cu_0d189d37_58066ignoreE,(_ZN39_INTERNAL_7599b64a_4_k_cu_0d189d37_58064cute7productE - _ZN39_INTERNAL_7599b64a_4_k_cu_0d189d37_58064cuda3std3__441_GLOBAL__N__7599b64a_4_k_cu_0d189d37_58066ignoreE)
_ZN39_INTERNAL_7599b64a_4_k_cu_0d189d37_58064cuda3std3__441_GLOBAL__N__7599b64a_4_k_cu_0d189d37_58066ignoreE:
	.zero		1
	.type		_ZN39_INTERNAL_7599b64a_4_k_cu_0d189d37_58064cute7productE,@object
	.size		_ZN39_INTERNAL_7599b64a_4_k_cu_0d189d37_58064cute7productE,(_ZN39_INTERNAL_7599b64a_4_k_cu_0d189d37_58064cuda3std3__45__cpo3endE - _ZN39_INTERNAL_7599b64a_4_k_cu_0d189d37_58064cute7productE)
_ZN39_INTERNAL_7599b64a_4_k_cu_0d189d37_58064cute7productE:
	.zero		1
	.type		_ZN39_INTERNAL_7599b64a_4_k_cu_0d189d37_58064cuda3std3__45__cpo3endE,@object
	.size		_ZN39_INTERNAL_7599b64a_4_k_cu_0d189d37_58064cuda3std3__45__cpo3endE,(_ZN39_INTERNAL_7599b64a_4_k_cu_0d189d37_58064cuda3std3__419piecewise_constructE - _ZN39_INTERNAL_7599b64a_4_k_cu_0d189d37_58064cuda3std3__45__cpo3endE)
_ZN39_INTERNAL_7599b64a_4_k_cu_0d189d37_58064cuda3std3__45__cpo3endE:
	.zero		1
	.type		_ZN39_INTERNAL_7599b64a_4_k_cu_0d189d37_58064cuda3std3__419piecewise_constructE,@object
	.size		_ZN39_INTERNAL_7599b64a_4_k_cu_0d189d37_58064cuda3std3__419piecewise_constructE,(_ZN39_INTERNAL_7599b64a_4_k_cu_0d189d37_58064cuda3std3__45__cpo4cendE - _ZN39_INTERNAL_7599b64a_4_k_cu_0d189d37_58064cuda3std3__419piecewise_constructE)
_ZN39_INTERNAL_7599b64a_4_k_cu_0d189d37_58064cuda3std3__419piecewise_constructE:
	.zero		1
	.type		_ZN39_INTERNAL_7599b64a_4_k_cu_0d189d37_58064cuda3std3__45__cpo4cendE,@object
	.size		_ZN39_INTERNAL_7599b64a_4_k_cu_0d189d37_58064cuda3std3__45__cpo4cendE,(_ZN39_INTERNAL_7599b64a_4_k_cu_0d189d37_58064cuda3std6ranges3__45__cpo4swapE - _ZN39_INTERNAL_7599b64a_4_k_cu_0d189d37_58064cuda3std3__45__cpo4cendE)
_ZN39_INTERNAL_7599b64a_4_k_cu_0d189d37_58064cuda3std3__45__cpo4cendE:
	.zero		1
	.type		_ZN39_INTERNAL_7599b64a_4_k_cu_0d189d37_58064cuda3std6ranges3__45__cpo4swapE,@object
	.size		_ZN39_INTERNAL_7599b64a_4_k_cu_0d189d37_58064cuda3std6ranges3__45__cpo4swapE,(.L_8 - _ZN39_INTERNAL_7599b64a_4_k_cu_0d189d37_58064cuda3std6ranges3__45__cpo4swapE)
_ZN39_INTERNAL_7599b64a_4_k_cu_0d189d37_58064cuda3std6ranges3__45__cpo4swapE:
	.zero		1
.L_8:


//--------------------- .nv.constant0._ZN7cutlass13device_kernelINS_4gemm6kernel13GemmUniversalIN4cute5tupleIJiiiiEEENS1_10collective13CollectiveMmaINS1_34MainloopSm90TmaGmmaWarpSpecializedILi7ENS5_IJNS4_1CILi1EEESB_SB_EEENS1_32KernelTmaWarpSpecializedPingpongEEENS5_IJNSA_ILi64EEESF_SF_EEENS_10tfloat32_tENS5_IJlSB_lEEESH_SI_NS4_8TiledMMAINS4_8MMA_AtomIJNS4_4SM904GMMA29MMA_64x64x8_F32TF32TF32_SS_TNILNSM_7ScaleInE1ELSO_1EEEEEENS4_6LayoutISC_NS5_IJNSA_ILi0EEESS_SS_EEEEENS5_IJNS4_10UnderscoreESV_SV_EEEEENS4_13SM90_TMA_LOADENS4_14ComposedLayoutINS4_7SwizzleILi3ELi4ELi3EEENS4_18smem_ptr_flag_bitsILi32EEENSR_INS5_IJNSA_ILi8EEENSA_ILi32EEEEEENS5_IJS15_SB_EEEEEEEvNS4_8identityESY_S19_vS1A_EENS_8epilogue10collective6detail29Sm90TmaWarpSpecializedAdapterINS1D_15DefaultEpilogueISH_SI_SI_NS1C_6thread17LinearCombinationISH_Li1EffLNS1H_9ScaleType4KindE0ELNS_15FloatRoundStyleE2ESH_EENS1_15EpilogueDefaultEEEEEvvEEEEvNT_6ParamsE --------------------------
	.section	.nv.constant0._ZN7cutlass13device_kernelINS_4gemm6kernel13GemmUniversalIN4cute5tupleIJiiiiEEENS1_10collective13CollectiveMmaINS1_34MainloopSm90TmaGmmaWarpSpecializedILi7ENS5_IJNS4_1CILi1EEESB_SB_EEENS1_32KernelTmaWarpSpecializedPingpongEEENS5_IJNSA_ILi64EEESF_SF_EEENS_10tfloat32_tENS5_IJlSB_lEEESH_SI_NS4_8TiledMMAINS4_8MMA_AtomIJNS4_4SM904GMMA29MMA_64x64x8_F32TF32TF32_SS_TNILNSM_7ScaleInE1ELSO_1EEEEEENS4_6LayoutISC_NS5_IJNSA_ILi0EEESS_SS_EEEEENS5_IJNS4_10UnderscoreESV_SV_EEEEENS4_13SM90_TMA_LOADENS4_14ComposedLayoutINS4_7SwizzleILi3ELi4ELi3EEENS4_18smem_ptr_flag_bitsILi32EEENSR_INS5_IJNSA_ILi8EEENSA_ILi32EEEEEENS5_IJS15_SB_EEEEEEEvNS4_8identityESY_S19_vS1A_EENS_8epilogue10collective6detail29Sm90TmaWarpSpecializedAdapterINS1D_15DefaultEpilogueISH_SI_SI_NS1C_6thread17LinearCombinationISH_Li1EffLNS1H_9ScaleType4KindE0ELNS_15FloatRoundStyleE2ESH_EENS1_15EpilogueDefaultEEEEEvvEEEEvNT_6ParamsE,"a",@progbits
	.sectionflags	@""
	.align	4
.nv.constant0._ZN7cutlass13device_kernelINS_4gemm6kernel13GemmUniversalIN4cute5tupleIJiiiiEEENS1_10collective13CollectiveMmaINS1_34MainloopSm90TmaGmmaWarpSpecializedILi7ENS5_IJNS4_1CILi1EEESB_SB_EEENS1_32KernelTmaWarpSpecializedPingpongEEENS5_IJNSA_ILi64EEESF_SF_EEENS_10tfloat32_tENS5_IJlSB_lEEESH_SI_NS4_8TiledMMAINS4_8MMA_AtomIJNS4_4SM904GMMA29MMA_64x64x8_F32TF32TF32_SS_TNILNSM_7ScaleInE1ELSO_1EEEEEENS4_6LayoutISC_NS5_IJNSA_ILi0EEESS_SS_EEEEENS5_IJNS4_10UnderscoreESV_SV_EEEEENS4_13SM90_TMA_LOADENS4_14ComposedLayoutINS4_7SwizzleILi3ELi4ELi3EEENS4_18smem_ptr_flag_bitsILi32EEENSR_INS5_IJNSA_ILi8EEENSA_ILi32EEEEEENS5_IJS15_SB_EEEEEEEvNS4_8identityESY_S19_vS1A_EENS_8epilogue10collective6detail29Sm90TmaWarpSpecializedAdapterINS1D_15DefaultEpilogueISH_SI_SI_NS1C_6thread17LinearCombinationISH_Li1EffLNS1H_9ScaleType4KindE0ELNS_15FloatRoundStyleE2ESH_EENS1_15EpilogueDefaultEEEEEvvEEEEvNT_6ParamsE:
	.zero		1664


//--------------------- SYMBOLS --------------------------

	.type		.nv.reservedSmem.offset0,@object
	.size		.nv.reservedSmem.offset0,0x4
	.type		__assertfail,@function
